//
// Generated by NVIDIA NVVM Compiler
//
// Compiler Build ID: CL-36424714
// Cuda compilation tools, release 13.0, V13.0.88
// Based on NVVM 20.0.0
//

.version 9.0
.target sm_100
.address_size 64

	// .globl	_Z21bsgs_optimized_kernelPKhyyPK17BabyStepEntry_GPUyjPbPh
.extern .shared .align 16 .b8 baby_steps_tile[];

.visible .entry _Z21bsgs_optimized_kernelPKhyyPK17BabyStepEntry_GPUyjPbPh(
	.param .u64 .ptr .align 1 _Z21bsgs_optimized_kernelPKhyyPK17BabyStepEntry_GPUyjPbPh_param_0,
	.param .u64 _Z21bsgs_optimized_kernelPKhyyPK17BabyStepEntry_GPUyjPbPh_param_1,
	.param .u64 _Z21bsgs_optimized_kernelPKhyyPK17BabyStepEntry_GPUyjPbPh_param_2,
	.param .u64 .ptr .align 1 _Z21bsgs_optimized_kernelPKhyyPK17BabyStepEntry_GPUyjPbPh_param_3,
	.param .u64 _Z21bsgs_optimized_kernelPKhyyPK17BabyStepEntry_GPUyjPbPh_param_4,
	.param .u32 _Z21bsgs_optimized_kernelPKhyyPK17BabyStepEntry_GPUyjPbPh_param_5,
	.param .u64 .ptr .align 1 _Z21bsgs_optimized_kernelPKhyyPK17BabyStepEntry_GPUyjPbPh_param_6,
	.param .u64 .ptr .align 1 _Z21bsgs_optimized_kernelPKhyyPK17BabyStepEntry_GPUyjPbPh_param_7
)
{
	.reg .pred 	%p<88>;
	.reg .b16 	%rs<271>;
	.reg .b32 	%r<49>;
	.reg .b64 	%rd<81>;

	ld.param.u64 	%rd30, [_Z21bsgs_optimized_kernelPKhyyPK17BabyStepEntry_GPUyjPbPh_param_0];
	ld.param.u64 	%rd25, [_Z21bsgs_optimized_kernelPKhyyPK17BabyStepEntry_GPUyjPbPh_param_2];
	ld.param.u64 	%rd27, [_Z21bsgs_optimized_kernelPKhyyPK17BabyStepEntry_GPUyjPbPh_param_4];
	ld.param.u64 	%rd28, [_Z21bsgs_optimized_kernelPKhyyPK17BabyStepEntry_GPUyjPbPh_param_6];
	cvta.to.global.u64 	%rd1, %rd30;
	cvta.to.global.u64 	%rd2, %rd28;
	mov.u32 	%r1, %tid.x;
	mov.u32 	%r2, %ntid.x;
	cvt.u64.u32 	%rd3, %r2;
	mov.u32 	%r14, %nctaid.x;
	cvt.u64.u32 	%rd4, %r14;
	setp.eq.s64 	%p1, %rd27, 0;
	@%p1 bra 	$L__BB0_96;
	ld.param.u64 	%rd70, [_Z21bsgs_optimized_kernelPKhyyPK17BabyStepEntry_GPUyjPbPh_param_1];
	mov.u32 	%r15, %ctaid.x;
	add.s64 	%rd32, %rd4, %rd25;
	add.s64 	%rd5, %rd32, -1;
	add.s64 	%rd6, %rd25, %rd70;
	mad.lo.s32 	%r16, %r15, %r2, %r1;
	cvt.u16.u32 	%rs1, %r16;
	mov.b64 	%rd76, 0;
	mov.u32 	%r17, baby_steps_tile;
	cvt.u32.u64 	%r27, %rd3;
$L__BB0_2:
	setp.eq.s64 	%p2, %rd28, 0;
	@%p2 bra 	$L__BB0_4;
	ld.global.u8 	%rs74, [%rd2];
	setp.ne.s16 	%p3, %rs74, 0;
	@%p3 bra 	$L__BB0_96;
$L__BB0_4:
	ld.param.u32 	%r43, [_Z21bsgs_optimized_kernelPKhyyPK17BabyStepEntry_GPUyjPbPh_param_5];
	sub.s64 	%rd33, %rd27, %rd76;
	cvt.u64.u32 	%rd34, %r43;
	min.u64 	%rd8, %rd34, %rd33;
	cvt.u64.u32 	%rd79, %r1;
	setp.le.u64 	%p4, %rd8, %rd79;
	@%p4 bra 	$L__BB0_9;
	cvt.u32.u64 	%r3, %rd8;
	mov.u64 	%rd77, %rd79;
	mov.u32 	%r45, %r1;
$L__BB0_6:
	add.s64 	%rd11, %rd77, %rd76;
	setp.ge.u64 	%p5, %rd11, %rd27;
	@%p5 bra 	$L__BB0_8;
	ld.param.u64 	%rd73, [_Z21bsgs_optimized_kernelPKhyyPK17BabyStepEntry_GPUyjPbPh_param_3];
	mad.lo.s32 	%r18, %r45, 40, %r17;
	cvta.to.global.u64 	%rd35, %rd73;
	mad.lo.s64 	%rd36, %rd11, 40, %rd35;
	ld.global.v2.b32 	{%r19, %r20}, [%rd36];
	ld.global.v2.b32 	{%r21, %r22}, [%rd36+8];
	ld.global.v2.b32 	{%r23, %r24}, [%rd36+16];
	ld.global.v2.b32 	{%r25, %r26}, [%rd36+24];
	ld.global.u64 	%rd37, [%rd36+32];
	st.shared.v2.b32 	[%r18], {%r19, %r20};
	st.shared.v2.b32 	[%r18+8], {%r21, %r22};
	st.shared.v2.b32 	[%r18+16], {%r23, %r24};
	st.shared.v2.b32 	[%r18+24], {%r25, %r26};
	st.shared.u64 	[%r18+32], %rd37;
$L__BB0_8:
	add.s32 	%r45, %r45, %r27;
	cvt.u64.u32 	%rd77, %r45;
	setp.lt.u32 	%p6, %r45, %r3;
	@%p6 bra 	$L__BB0_6;
$L__BB0_9:
	setp.eq.s64 	%p7, %rd28, 0;
	bar.sync 	0;
	@%p7 bra 	$L__BB0_11;
	ld.global.u8 	%rs75, [%rd2];
	setp.ne.s16 	%p8, %rs75, 0;
	@%p8 bra 	$L__BB0_96;
$L__BB0_11:
	cvt.u64.u32 	%rd13, %r14;
	and.b64  	%rd38, %rd5, -4294967296;
	setp.ne.s64 	%p9, %rd38, 0;
	@%p9 bra 	$L__BB0_13;
	cvt.u32.u64 	%r29, %rd13;
	cvt.u32.u64 	%r30, %rd5;
	div.u32 	%r31, %r30, %r29;
	cvt.u64.u32 	%rd78, %r31;
	bra.uni 	$L__BB0_14;
$L__BB0_13:
	div.u64 	%rd78, %rd5, %rd13;
$L__BB0_14:
	setp.le.u64 	%p10, %rd78, %rd79;
	@%p10 bra 	$L__BB0_95;
	setp.eq.s64 	%p11, %rd28, 0;
	@%p11 bra 	$L__BB0_16;
	bra.uni 	$L__BB0_55;
$L__BB0_16:
	ld.param.u64 	%rd72, [_Z21bsgs_optimized_kernelPKhyyPK17BabyStepEntry_GPUyjPbPh_param_1];
	mov.u32 	%r38, %ctaid.x;
	cvt.u64.u32 	%rd54, %r38;
	mad.lo.s64 	%rd55, %rd78, %rd54, %rd72;
	add.s64 	%rd18, %rd55, %rd79;
	setp.ge.u64 	%p50, %rd18, %rd6;
	@%p50 bra 	$L__BB0_54;
	setp.eq.s64 	%p51, %rd8, 0;
	ld.global.u8 	%rs174, [%rd1];
	cvt.u16.u64 	%rs2, %rd18;
	xor.b16  	%rs175, %rs174, %rs2;
	ld.global.u8 	%rs176, [%rd1+1];
	shr.u64 	%rd56, %rd18, 8;
	cvt.u16.u64 	%rs3, %rd56;
	xor.b16  	%rs4, %rs176, %rs3;
	ld.global.u8 	%rs177, [%rd1+2];
	shr.u64 	%rd57, %rd18, 16;
	cvt.u16.u64 	%rs5, %rd57;
	xor.b16  	%rs6, %rs177, %rs5;
	ld.global.u8 	%rs178, [%rd1+3];
	shr.u64 	%rd58, %rd18, 24;
	cvt.u16.u64 	%rs7, %rd58;
	xor.b16  	%rs8, %rs178, %rs7;
	ld.global.u8 	%rs179, [%rd1+4];
	xor.b16  	%rs9, %rs179, %rs2;
	ld.global.u8 	%rs180, [%rd1+5];
	xor.b16  	%rs10, %rs180, %rs3;
	ld.global.u8 	%rs181, [%rd1+6];
	xor.b16  	%rs11, %rs181, %rs5;
	ld.global.u8 	%rs182, [%rd1+7];
	xor.b16  	%rs12, %rs182, %rs7;
	ld.global.u8 	%rs183, [%rd1+8];
	xor.b16  	%rs13, %rs183, %rs2;
	ld.global.u8 	%rs184, [%rd1+9];
	xor.b16  	%rs14, %rs184, %rs3;
	ld.global.u8 	%rs185, [%rd1+10];
	xor.b16  	%rs15, %rs185, %rs5;
	ld.global.u8 	%rs186, [%rd1+11];
	xor.b16  	%rs16, %rs186, %rs7;
	ld.global.u8 	%rs187, [%rd1+12];
	xor.b16  	%rs17, %rs187, %rs2;
	ld.global.u8 	%rs188, [%rd1+13];
	xor.b16  	%rs18, %rs188, %rs3;
	ld.global.u8 	%rs189, [%rd1+14];
	xor.b16  	%rs19, %rs189, %rs5;
	ld.global.u8 	%rs190, [%rd1+15];
	xor.b16  	%rs20, %rs190, %rs7;
	ld.global.u8 	%rs191, [%rd1+16];
	xor.b16  	%rs21, %rs191, %rs2;
	ld.global.u8 	%rs192, [%rd1+17];
	xor.b16  	%rs22, %rs192, %rs3;
	ld.global.u8 	%rs193, [%rd1+18];
	xor.b16  	%rs23, %rs193, %rs5;
	ld.global.u8 	%rs194, [%rd1+19];
	xor.b16  	%rs24, %rs194, %rs7;
	ld.global.u8 	%rs195, [%rd1+20];
	xor.b16  	%rs25, %rs195, %rs2;
	ld.global.u8 	%rs196, [%rd1+21];
	xor.b16  	%rs26, %rs196, %rs3;
	ld.global.u8 	%rs197, [%rd1+22];
	xor.b16  	%rs27, %rs197, %rs5;
	ld.global.u8 	%rs198, [%rd1+23];
	xor.b16  	%rs28, %rs198, %rs7;
	xor.b16  	%rs29, %rs175, %rs1;
	@%p51 bra 	$L__BB0_54;
	ld.global.u8 	%rs199, [%rd1+24];
	ld.global.u8 	%rs200, [%rd1+25];
	ld.global.u8 	%rs201, [%rd1+26];
	ld.global.u8 	%rs202, [%rd1+27];
	ld.global.u8 	%rs203, [%rd1+28];
	ld.global.u8 	%rs204, [%rd1+29];
	ld.global.u8 	%rs205, [%rd1+30];
	ld.global.u8 	%rs206, [%rd1+31];
	xor.b16  	%rs30, %rs206, %rs7;
	xor.b16  	%rs31, %rs205, %rs5;
	xor.b16  	%rs32, %rs204, %rs3;
	xor.b16  	%rs33, %rs203, %rs2;
	xor.b16  	%rs34, %rs202, %rs7;
	xor.b16  	%rs35, %rs201, %rs5;
	xor.b16  	%rs36, %rs200, %rs3;
	xor.b16  	%rs37, %rs199, %rs2;
	mov.b32 	%r46, 0;
	and.b16  	%rs256, %rs37, 255;
	and.b16  	%rs258, %rs36, 255;
	and.b16  	%rs260, %rs35, 255;
	and.b16  	%rs262, %rs34, 255;
	and.b16  	%rs264, %rs33, 255;
	and.b16  	%rs266, %rs32, 255;
	and.b16  	%rs268, %rs31, 255;
	and.b16  	%rs270, %rs30, 255;
$L__BB0_19:
	mov.u32 	%r40, baby_steps_tile;
	mad.lo.s32 	%r7, %r46, 40, %r40;
	ld.shared.u8 	%rs207, [%r7];
	and.b16  	%rs208, %rs29, 255;
	setp.eq.s16 	%p52, %rs208, %rs207;
	@%p52 bra 	$L__BB0_21;
$L__BB0_20:
	add.s32 	%r46, %r46, 1;
	cvt.u32.u64 	%r41, %rd8;
	setp.lt.u32 	%p84, %r46, %r41;
	@%p84 bra 	$L__BB0_19;
	bra.uni 	$L__BB0_54;
$L__BB0_21:
	ld.shared.u8 	%rs209, [%r7+1];
	and.b16  	%rs210, %rs4, 255;
	setp.ne.s16 	%p53, %rs210, %rs209;
	@%p53 bra 	$L__BB0_20;
	ld.shared.u8 	%rs211, [%r7+2];
	and.b16  	%rs212, %rs6, 255;
	setp.ne.s16 	%p54, %rs212, %rs211;
	@%p54 bra 	$L__BB0_20;
	ld.shared.u8 	%rs213, [%r7+3];
	and.b16  	%rs214, %rs8, 255;
	setp.ne.s16 	%p55, %rs214, %rs213;
	@%p55 bra 	$L__BB0_20;
	ld.shared.u8 	%rs215, [%r7+4];
	and.b16  	%rs216, %rs9, 255;
	setp.ne.s16 	%p56, %rs216, %rs215;
	@%p56 bra 	$L__BB0_20;
	ld.shared.u8 	%rs217, [%r7+5];
	and.b16  	%rs218, %rs10, 255;
	setp.ne.s16 	%p57, %rs218, %rs217;
	@%p57 bra 	$L__BB0_20;
	ld.shared.u8 	%rs219, [%r7+6];
	and.b16  	%rs220, %rs11, 255;
	setp.ne.s16 	%p58, %rs220, %rs219;
	@%p58 bra 	$L__BB0_20;
	ld.shared.u8 	%rs221, [%r7+7];
	and.b16  	%rs222, %rs12, 255;
	setp.ne.s16 	%p59, %rs222, %rs221;
	@%p59 bra 	$L__BB0_20;
	ld.shared.u8 	%rs223, [%r7+8];
	and.b16  	%rs224, %rs13, 255;
	setp.ne.s16 	%p60, %rs224, %rs223;
	@%p60 bra 	$L__BB0_20;
	ld.shared.u8 	%rs225, [%r7+9];
	and.b16  	%rs226, %rs14, 255;
	setp.ne.s16 	%p61, %rs226, %rs225;
	@%p61 bra 	$L__BB0_20;
	ld.shared.u8 	%rs227, [%r7+10];
	and.b16  	%rs228, %rs15, 255;
	setp.ne.s16 	%p62, %rs228, %rs227;
	@%p62 bra 	$L__BB0_20;
	ld.shared.u8 	%rs229, [%r7+11];
	and.b16  	%rs230, %rs16, 255;
	setp.ne.s16 	%p63, %rs230, %rs229;
	@%p63 bra 	$L__BB0_20;
	ld.shared.u8 	%rs231, [%r7+12];
	and.b16  	%rs232, %rs17, 255;
	setp.ne.s16 	%p64, %rs232, %rs231;
	@%p64 bra 	$L__BB0_20;
	ld.shared.u8 	%rs233, [%r7+13];
	and.b16  	%rs234, %rs18, 255;
	setp.ne.s16 	%p65, %rs234, %rs233;
	@%p65 bra 	$L__BB0_20;
	ld.shared.u8 	%rs235, [%r7+14];
	and.b16  	%rs236, %rs19, 255;
	setp.ne.s16 	%p66, %rs236, %rs235;
	@%p66 bra 	$L__BB0_20;
	ld.shared.u8 	%rs237, [%r7+15];
	and.b16  	%rs238, %rs20, 255;
	setp.ne.s16 	%p67, %rs238, %rs237;
	@%p67 bra 	$L__BB0_20;
	ld.shared.u8 	%rs239, [%r7+16];
	and.b16  	%rs240, %rs21, 255;
	setp.ne.s16 	%p68, %rs240, %rs239;
	@%p68 bra 	$L__BB0_20;
	ld.shared.u8 	%rs241, [%r7+17];
	and.b16  	%rs242, %rs22, 255;
	setp.ne.s16 	%p69, %rs242, %rs241;
	@%p69 bra 	$L__BB0_20;
	ld.shared.u8 	%rs243, [%r7+18];
	and.b16  	%rs244, %rs23, 255;
	setp.ne.s16 	%p70, %rs244, %rs243;
	@%p70 bra 	$L__BB0_20;
	ld.shared.u8 	%rs245, [%r7+19];
	and.b16  	%rs246, %rs24, 255;
	setp.ne.s16 	%p71, %rs246, %rs245;
	@%p71 bra 	$L__BB0_20;
	ld.shared.u8 	%rs247, [%r7+20];
	and.b16  	%rs248, %rs25, 255;
	setp.ne.s16 	%p72, %rs248, %rs247;
	@%p72 bra 	$L__BB0_20;
	ld.shared.u8 	%rs249, [%r7+21];
	and.b16  	%rs250, %rs26, 255;
	setp.ne.s16 	%p73, %rs250, %rs249;
	@%p73 bra 	$L__BB0_20;
	ld.shared.u8 	%rs251, [%r7+22];
	and.b16  	%rs252, %rs27, 255;
	setp.ne.s16 	%p74, %rs252, %rs251;
	@%p74 bra 	$L__BB0_20;
	ld.shared.u8 	%rs253, [%r7+23];
	and.b16  	%rs254, %rs28, 255;
	setp.ne.s16 	%p75, %rs254, %rs253;
	@%p75 bra 	$L__BB0_20;
	ld.shared.u8 	%rs255, [%r7+24];
	setp.ne.s16 	%p76, %rs256, %rs255;
	@%p76 bra 	$L__BB0_20;
	ld.shared.u8 	%rs257, [%r7+25];
	setp.ne.s16 	%p77, %rs258, %rs257;
	@%p77 bra 	$L__BB0_20;
	ld.shared.u8 	%rs259, [%r7+26];
	setp.ne.s16 	%p78, %rs260, %rs259;
	@%p78 bra 	$L__BB0_20;
	ld.shared.u8 	%rs261, [%r7+27];
	setp.ne.s16 	%p79, %rs262, %rs261;
	@%p79 bra 	$L__BB0_20;
	ld.shared.u8 	%rs263, [%r7+28];
	setp.ne.s16 	%p80, %rs264, %rs263;
	@%p80 bra 	$L__BB0_20;
	ld.shared.u8 	%rs265, [%r7+29];
	setp.ne.s16 	%p81, %rs266, %rs265;
	@%p81 bra 	$L__BB0_20;
	ld.shared.u8 	%rs267, [%r7+30];
	setp.ne.s16 	%p82, %rs268, %rs267;
	@%p82 bra 	$L__BB0_20;
	ld.shared.u8 	%rs269, [%r7+31];
	setp.ne.s16 	%p83, %rs270, %rs269;
	@%p83 bra 	$L__BB0_20;
	atom.relaxed.global.cas.b32 	%r42, [%rd2], 0, 1;
	setp.ne.s32 	%p85, %r42, 0;
	@%p85 bra 	$L__BB0_54;
	ld.param.u64 	%rd75, [_Z21bsgs_optimized_kernelPKhyyPK17BabyStepEntry_GPUyjPbPh_param_7];
	ld.shared.u64 	%rd59, [%r7+32];
	mad.lo.s64 	%rd60, %rd18, %rd27, %rd59;
	shr.u64 	%rd61, %rd60, 8;
	shr.u64 	%rd62, %rd60, 16;
	shr.u64 	%rd63, %rd60, 24;
	shr.u64 	%rd64, %rd60, 32;
	shr.u64 	%rd65, %rd60, 40;
	shr.u64 	%rd66, %rd60, 48;
	shr.u64 	%rd67, %rd60, 56;
	cvta.to.global.u64 	%rd68, %rd75;
	st.global.u8 	[%rd68], %rd60;
	st.global.u8 	[%rd68+1], %rd61;
	st.global.u8 	[%rd68+2], %rd62;
	st.global.u8 	[%rd68+3], %rd63;
	st.global.u8 	[%rd68+4], %rd64;
	st.global.u8 	[%rd68+5], %rd65;
	st.global.u8 	[%rd68+6], %rd66;
	st.global.u8 	[%rd68+7], %rd67;
	st.global.u8 	[%rd68+8], %rs29;
	st.global.u8 	[%rd68+9], %rs4;
	st.global.u8 	[%rd68+10], %rs6;
	st.global.u8 	[%rd68+11], %rs8;
	st.global.u8 	[%rd68+12], %rs9;
	st.global.u8 	[%rd68+13], %rs10;
	st.global.u8 	[%rd68+14], %rs11;
	st.global.u8 	[%rd68+15], %rs12;
	st.global.u8 	[%rd68+16], %rs13;
	st.global.u8 	[%rd68+17], %rs14;
	st.global.u8 	[%rd68+18], %rs15;
	st.global.u8 	[%rd68+19], %rs16;
	st.global.u8 	[%rd68+20], %rs17;
	st.global.u8 	[%rd68+21], %rs18;
	st.global.u8 	[%rd68+22], %rs19;
	st.global.u8 	[%rd68+23], %rs20;
	st.global.u8 	[%rd68+24], %rs21;
	st.global.u8 	[%rd68+25], %rs22;
	st.global.u8 	[%rd68+26], %rs23;
	st.global.u8 	[%rd68+27], %rs24;
	st.global.u8 	[%rd68+28], %rs25;
	st.global.u8 	[%rd68+29], %rs26;
	st.global.u8 	[%rd68+30], %rs27;
	st.global.u8 	[%rd68+31], %rs28;
$L__BB0_54:
	add.s64 	%rd79, %rd79, %rd3;
	setp.lt.u64 	%p86, %rd79, %rd78;
	@%p86 bra 	$L__BB0_16;
	bra.uni 	$L__BB0_95;
$L__BB0_55:
	ld.global.u8 	%rs76, [%rd2];
	setp.ne.s16 	%p12, %rs76, 0;
	@%p12 bra 	$L__BB0_96;
	ld.param.u64 	%rd71, [_Z21bsgs_optimized_kernelPKhyyPK17BabyStepEntry_GPUyjPbPh_param_1];
	mov.u32 	%r32, %ctaid.x;
	cvt.u64.u32 	%rd39, %r32;
	mad.lo.s64 	%rd40, %rd78, %rd39, %rd71;
	add.s64 	%rd21, %rd40, %rd79;
	setp.ge.u64 	%p13, %rd21, %rd6;
	@%p13 bra 	$L__BB0_94;
	setp.eq.s64 	%p14, %rd8, 0;
	ld.global.u8 	%rs77, [%rd1];
	cvt.u16.u64 	%rs38, %rd21;
	xor.b16  	%rs78, %rs77, %rs38;
	ld.global.u8 	%rs79, [%rd1+1];
	shr.u64 	%rd41, %rd21, 8;
	cvt.u16.u64 	%rs39, %rd41;
	xor.b16  	%rs40, %rs79, %rs39;
	ld.global.u8 	%rs80, [%rd1+2];
	shr.u64 	%rd42, %rd21, 16;
	cvt.u16.u64 	%rs41, %rd42;
	xor.b16  	%rs42, %rs80, %rs41;
	ld.global.u8 	%rs81, [%rd1+3];
	shr.u64 	%rd43, %rd21, 24;
	cvt.u16.u64 	%rs43, %rd43;
	xor.b16  	%rs44, %rs81, %rs43;
	ld.global.u8 	%rs82, [%rd1+4];
	xor.b16  	%rs45, %rs82, %rs38;
	ld.global.u8 	%rs83, [%rd1+5];
	xor.b16  	%rs46, %rs83, %rs39;
	ld.global.u8 	%rs84, [%rd1+6];
	xor.b16  	%rs47, %rs84, %rs41;
	ld.global.u8 	%rs85, [%rd1+7];
	xor.b16  	%rs48, %rs85, %rs43;
	ld.global.u8 	%rs86, [%rd1+8];
	xor.b16  	%rs49, %rs86, %rs38;
	ld.global.u8 	%rs87, [%rd1+9];
	xor.b16  	%rs50, %rs87, %rs39;
	ld.global.u8 	%rs88, [%rd1+10];
	xor.b16  	%rs51, %rs88, %rs41;
	ld.global.u8 	%rs89, [%rd1+11];
	xor.b16  	%rs52, %rs89, %rs43;
	ld.global.u8 	%rs90, [%rd1+12];
	xor.b16  	%rs53, %rs90, %rs38;
	ld.global.u8 	%rs91, [%rd1+13];
	xor.b16  	%rs54, %rs91, %rs39;
	ld.global.u8 	%rs92, [%rd1+14];
	xor.b16  	%rs55, %rs92, %rs41;
	ld.global.u8 	%rs93, [%rd1+15];
	xor.b16  	%rs56, %rs93, %rs43;
	ld.global.u8 	%rs94, [%rd1+16];
	xor.b16  	%rs57, %rs94, %rs38;
	ld.global.u8 	%rs95, [%rd1+17];
	xor.b16  	%rs58, %rs95, %rs39;
	ld.global.u8 	%rs96, [%rd1+18];
	xor.b16  	%rs59, %rs96, %rs41;
	ld.global.u8 	%rs97, [%rd1+19];
	xor.b16  	%rs60, %rs97, %rs43;
	ld.global.u8 	%rs98, [%rd1+20];
	xor.b16  	%rs61, %rs98, %rs38;
	ld.global.u8 	%rs99, [%rd1+21];
	xor.b16  	%rs62, %rs99, %rs39;
	ld.global.u8 	%rs100, [%rd1+22];
	xor.b16  	%rs63, %rs100, %rs41;
	ld.global.u8 	%rs101, [%rd1+23];
	xor.b16  	%rs64, %rs101, %rs43;
	xor.b16  	%rs65, %rs78, %rs1;
	@%p14 bra 	$L__BB0_94;
	ld.global.u8 	%rs102, [%rd1+24];
	ld.global.u8 	%rs103, [%rd1+25];
	ld.global.u8 	%rs104, [%rd1+26];
	ld.global.u8 	%rs105, [%rd1+27];
	ld.global.u8 	%rs106, [%rd1+28];
	ld.global.u8 	%rs107, [%rd1+29];
	ld.global.u8 	%rs108, [%rd1+30];
	ld.global.u8 	%rs109, [%rd1+31];
	xor.b16  	%rs66, %rs109, %rs43;
	xor.b16  	%rs67, %rs108, %rs41;
	xor.b16  	%rs68, %rs107, %rs39;
	xor.b16  	%rs69, %rs106, %rs38;
	xor.b16  	%rs70, %rs105, %rs43;
	xor.b16  	%rs71, %rs104, %rs41;
	xor.b16  	%rs72, %rs103, %rs39;
	xor.b16  	%rs73, %rs102, %rs38;
	mov.u32 	%r35, baby_steps_tile;
	add.s32 	%r47, %r35, 16;
	mov.b32 	%r48, 0;
	and.b16  	%rs159, %rs73, 255;
	and.b16  	%rs161, %rs72, 255;
	and.b16  	%rs163, %rs71, 255;
	and.b16  	%rs165, %rs70, 255;
	and.b16  	%rs167, %rs69, 255;
	and.b16  	%rs169, %rs68, 255;
	and.b16  	%rs171, %rs67, 255;
	and.b16  	%rs173, %rs66, 255;
$L__BB0_59:
	ld.shared.u8 	%rs110, [%r47+-16];
	and.b16  	%rs111, %rs65, 255;
	setp.ne.s16 	%p15, %rs111, %rs110;
	@%p15 bra 	$L__BB0_93;
	ld.shared.u8 	%rs112, [%r47+-15];
	and.b16  	%rs113, %rs40, 255;
	setp.ne.s16 	%p16, %rs113, %rs112;
	@%p16 bra 	$L__BB0_93;
	ld.shared.u8 	%rs114, [%r47+-14];
	and.b16  	%rs115, %rs42, 255;
	setp.ne.s16 	%p17, %rs115, %rs114;
	@%p17 bra 	$L__BB0_93;
	ld.shared.u8 	%rs116, [%r47+-13];
	and.b16  	%rs117, %rs44, 255;
	setp.ne.s16 	%p18, %rs117, %rs116;
	@%p18 bra 	$L__BB0_93;
	ld.shared.u8 	%rs118, [%r47+-12];
	and.b16  	%rs119, %rs45, 255;
	setp.ne.s16 	%p19, %rs119, %rs118;
	@%p19 bra 	$L__BB0_93;
	ld.shared.u8 	%rs120, [%r47+-11];
	and.b16  	%rs121, %rs46, 255;
	setp.ne.s16 	%p20, %rs121, %rs120;
	@%p20 bra 	$L__BB0_93;
	ld.shared.u8 	%rs122, [%r47+-10];
	and.b16  	%rs123, %rs47, 255;
	setp.ne.s16 	%p21, %rs123, %rs122;
	@%p21 bra 	$L__BB0_93;
	ld.shared.u8 	%rs124, [%r47+-9];
	and.b16  	%rs125, %rs48, 255;
	setp.ne.s16 	%p22, %rs125, %rs124;
	@%p22 bra 	$L__BB0_93;
	ld.shared.u8 	%rs126, [%r47+-8];
	and.b16  	%rs127, %rs49, 255;
	setp.ne.s16 	%p23, %rs127, %rs126;
	@%p23 bra 	$L__BB0_93;
	ld.shared.u8 	%rs128, [%r47+-7];
	and.b16  	%rs129, %rs50, 255;
	setp.ne.s16 	%p24, %rs129, %rs128;
	@%p24 bra 	$L__BB0_93;
	ld.shared.u8 	%rs130, [%r47+-6];
	and.b16  	%rs131, %rs51, 255;
	setp.ne.s16 	%p25, %rs131, %rs130;
	@%p25 bra 	$L__BB0_93;
	ld.shared.u8 	%rs132, [%r47+-5];
	and.b16  	%rs133, %rs52, 255;
	setp.ne.s16 	%p26, %rs133, %rs132;
	@%p26 bra 	$L__BB0_93;
	ld.shared.u8 	%rs134, [%r47+-4];
	and.b16  	%rs135, %rs53, 255;
	setp.ne.s16 	%p27, %rs135, %rs134;
	@%p27 bra 	$L__BB0_93;
	ld.shared.u8 	%rs136, [%r47+-3];
	and.b16  	%rs137, %rs54, 255;
	setp.ne.s16 	%p28, %rs137, %rs136;
	@%p28 bra 	$L__BB0_93;
	ld.shared.u8 	%rs138, [%r47+-2];
	and.b16  	%rs139, %rs55, 255;
	setp.ne.s16 	%p29, %rs139, %rs138;
	@%p29 bra 	$L__BB0_93;
	ld.shared.u8 	%rs140, [%r47+-1];
	and.b16  	%rs141, %rs56, 255;
	setp.ne.s16 	%p30, %rs141, %rs140;
	@%p30 bra 	$L__BB0_93;
	ld.shared.u8 	%rs142, [%r47];
	and.b16  	%rs143, %rs57, 255;
	setp.ne.s16 	%p31, %rs143, %rs142;
	@%p31 bra 	$L__BB0_93;
	ld.shared.u8 	%rs144, [%r47+1];
	and.b16  	%rs145, %rs58, 255;
	setp.ne.s16 	%p32, %rs145, %rs144;
	@%p32 bra 	$L__BB0_93;
	ld.shared.u8 	%rs146, [%r47+2];
	and.b16  	%rs147, %rs59, 255;
	setp.ne.s16 	%p33, %rs147, %rs146;
	@%p33 bra 	$L__BB0_93;
	ld.shared.u8 	%rs148, [%r47+3];
	and.b16  	%rs149, %rs60, 255;
	setp.ne.s16 	%p34, %rs149, %rs148;
	@%p34 bra 	$L__BB0_93;
	ld.shared.u8 	%rs150, [%r47+4];
	and.b16  	%rs151, %rs61, 255;
	setp.ne.s16 	%p35, %rs151, %rs150;
	@%p35 bra 	$L__BB0_93;
	ld.shared.u8 	%rs152, [%r47+5];
	and.b16  	%rs153, %rs62, 255;
	setp.ne.s16 	%p36, %rs153, %rs152;
	@%p36 bra 	$L__BB0_93;
	ld.shared.u8 	%rs154, [%r47+6];
	and.b16  	%rs155, %rs63, 255;
	setp.ne.s16 	%p37, %rs155, %rs154;
	@%p37 bra 	$L__BB0_93;
	ld.shared.u8 	%rs156, [%r47+7];
	and.b16  	%rs157, %rs64, 255;
	setp.ne.s16 	%p38, %rs157, %rs156;
	@%p38 bra 	$L__BB0_93;
	ld.shared.u8 	%rs158, [%r47+8];
	setp.ne.s16 	%p39, %rs159, %rs158;
	@%p39 bra 	$L__BB0_93;
	ld.shared.u8 	%rs160, [%r47+9];
	setp.ne.s16 	%p40, %rs161, %rs160;
	@%p40 bra 	$L__BB0_93;
	ld.shared.u8 	%rs162, [%r47+10];
	setp.ne.s16 	%p41, %rs163, %rs162;
	@%p41 bra 	$L__BB0_93;
	ld.shared.u8 	%rs164, [%r47+11];
	setp.ne.s16 	%p42, %rs165, %rs164;
	@%p42 bra 	$L__BB0_93;
	ld.shared.u8 	%rs166, [%r47+12];
	setp.ne.s16 	%p43, %rs167, %rs166;
	@%p43 bra 	$L__BB0_93;
	ld.shared.u8 	%rs168, [%r47+13];
	setp.ne.s16 	%p44, %rs169, %rs168;
	@%p44 bra 	$L__BB0_93;
	ld.shared.u8 	%rs170, [%r47+14];
	setp.ne.s16 	%p45, %rs171, %rs170;
	@%p45 bra 	$L__BB0_93;
	ld.shared.u8 	%rs172, [%r47+15];
	setp.ne.s16 	%p46, %rs173, %rs172;
	@%p46 bra 	$L__BB0_93;
	atom.relaxed.global.cas.b32 	%r37, [%rd2], 0, 1;
	setp.ne.s32 	%p48, %r37, 0;
	@%p48 bra 	$L__BB0_94;
	ld.param.u64 	%rd74, [_Z21bsgs_optimized_kernelPKhyyPK17BabyStepEntry_GPUyjPbPh_param_7];
	ld.shared.u64 	%rd44, [%r47+16];
	mad.lo.s64 	%rd45, %rd21, %rd27, %rd44;
	shr.u64 	%rd46, %rd45, 8;
	shr.u64 	%rd47, %rd45, 16;
	shr.u64 	%rd48, %rd45, 24;
	shr.u64 	%rd49, %rd45, 32;
	shr.u64 	%rd50, %rd45, 40;
	shr.u64 	%rd51, %rd45, 48;
	shr.u64 	%rd52, %rd45, 56;
	cvta.to.global.u64 	%rd53, %rd74;
	st.global.u8 	[%rd53], %rd45;
	st.global.u8 	[%rd53+1], %rd46;
	st.global.u8 	[%rd53+2], %rd47;
	st.global.u8 	[%rd53+3], %rd48;
	st.global.u8 	[%rd53+4], %rd49;
	st.global.u8 	[%rd53+5], %rd50;
	st.global.u8 	[%rd53+6], %rd51;
	st.global.u8 	[%rd53+7], %rd52;
	st.global.u8 	[%rd53+8], %rs65;
	st.global.u8 	[%rd53+9], %rs40;
	st.global.u8 	[%rd53+10], %rs42;
	st.global.u8 	[%rd53+11], %rs44;
	st.global.u8 	[%rd53+12], %rs45;
	st.global.u8 	[%rd53+13], %rs46;
	st.global.u8 	[%rd53+14], %rs47;
	st.global.u8 	[%rd53+15], %rs48;
	st.global.u8 	[%rd53+16], %rs49;
	st.global.u8 	[%rd53+17], %rs50;
	st.global.u8 	[%rd53+18], %rs51;
	st.global.u8 	[%rd53+19], %rs52;
	st.global.u8 	[%rd53+20], %rs53;
	st.global.u8 	[%rd53+21], %rs54;
	st.global.u8 	[%rd53+22], %rs55;
	st.global.u8 	[%rd53+23], %rs56;
	st.global.u8 	[%rd53+24], %rs57;
	st.global.u8 	[%rd53+25], %rs58;
	st.global.u8 	[%rd53+26], %rs59;
	st.global.u8 	[%rd53+27], %rs60;
	st.global.u8 	[%rd53+28], %rs61;
	st.global.u8 	[%rd53+29], %rs62;
	st.global.u8 	[%rd53+30], %rs63;
	st.global.u8 	[%rd53+31], %rs64;
	bra.uni 	$L__BB0_94;
$L__BB0_93:
	add.s32 	%r48, %r48, 1;
	add.s32 	%r47, %r47, 40;
	cvt.u32.u64 	%r36, %rd8;
	setp.lt.u32 	%p47, %r48, %r36;
	@%p47 bra 	$L__BB0_59;
$L__BB0_94:
	add.s64 	%rd79, %rd79, %rd3;
	setp.lt.u64 	%p49, %rd79, %rd78;
	@%p49 bra 	$L__BB0_55;
$L__BB0_95:
	ld.param.u32 	%r44, [_Z21bsgs_optimized_kernelPKhyyPK17BabyStepEntry_GPUyjPbPh_param_5];
	bar.sync 	0;
	cvt.u64.u32 	%rd69, %r44;
	add.s64 	%rd76, %rd76, %rd69;
	setp.lt.u64 	%p87, %rd76, %rd27;
	@%p87 bra 	$L__BB0_2;
$L__BB0_96:
	ret;

}


// ===== COMPILED SASS (sm_100) =====

	.target	sm_100

	.elftype	@"ET_EXEC"


//--------------------- .note.nv.tkinfo           --------------------------
	.section	.note.nv.tkinfo,"",@"SHT_NOTE"
	.sectionflags	@"SHF_NOTE_NV_TKINFO"
	.tkinfo
        /*0018*/ 	.word	0x00000002
        /*0030*/ 	.string	""
        /*0030*/ 	.string	"ptxas"
        /*0030*/ 	.string	"Cuda compilation tools, release 13.0, V13.0.88"
        /*0030*/ 	.string	"Build cuda_13.0.r13.0/compiler.36424714_0"
        /*0030*/ 	.string	"-arch sm_100 -m 64 "



//--------------------- .note.nv.cuinfo           --------------------------
	.section	.note.nv.cuinfo,"",@"SHT_NOTE"
	.sectionflags	@"SHF_NOTE_NV_CUINFO"
        /*0018*/ 	.short	0x0002
        /*001a*/ 	.short	0x0064
        /*001c*/ 	.short	0x0082
	.zero		2


//--------------------- .nv.info                  --------------------------
	.section	.nv.info,"",@"SHT_CUDA_INFO"
	.align	4


	//----- nvinfo : EIATTR_REGCOUNT
	.align		4
        /*0000*/ 	.byte	0x04, 0x2f
        /*0002*/ 	.short	(.L_1 - .L_0)
	.align		4
.L_0:
        /*0004*/ 	.word	index@(_Z21bsgs_optimized_kernelPKhyyPK17BabyStepEntry_GPUyjPbPh)
        /*0008*/ 	.word	0x00000030


	//----- nvinfo : EIATTR_FRAME_SIZE
	.align		4
.L_1:
        /*000c*/ 	.byte	0x04, 0x11
        /*000e*/ 	.short	(.L_3 - .L_2)
	.align		4
.L_2:
        /*0010*/ 	.word	index@($__internal_0_$__cuda_sm20_div_u64)
        /*0014*/ 	.word	0x00000000


	//----- nvinfo : EIATTR_FRAME_SIZE
	.align		4
.L_3:
        /*0018*/ 	.byte	0x04, 0x11
        /*001a*/ 	.short	(.L_5 - .L_4)
	.align		4
.L_4:
        /*001c*/ 	.word	index@(_Z21bsgs_optimized_kernelPKhyyPK17BabyStepEntry_GPUyjPbPh)
        /*0020*/ 	.word	0x00000000


	//----- nvinfo : EIATTR_MIN_STACK_SIZE
	.align		4
.L_5:
        /*0024*/ 	.byte	0x04, 0x12
        /*0026*/ 	.short	(.L_7 - .L_6)
	.align		4
.L_6:
        /*0028*/ 	.word	index@(_Z21bsgs_optimized_kernelPKhyyPK17BabyStepEntry_GPUyjPbPh)
        /*002c*/ 	.word	0x00000000
.L_7:


//--------------------- .nv.compat                --------------------------
	.section	.nv.compat,"",@"SHT_CUDA_COMPAT_INFO"
	.align	4
        /*0000*/ 	.byte	0x02, 0x09, 0x00, 0x00, 0x02, 0x02, 0x01, 0x00, 0x02, 0x05, 0x05, 0x00, 0x03, 0x07, 0x01, 0x01
        /*0010*/ 	.byte	0x02, 0x03, 0x00, 0x00, 0x02, 0x06, 0x01, 0x00, 0x04, 0x0b, 0x08, 0x00, 0x09, 0x00, 0x00, 0x00
        /*0020*/ 	.byte	0x00, 0x00, 0x00, 0x00


//--------------------- .nv.info._Z21bsgs_optimized_kernelPKhyyPK17BabyStepEntry_GPUyjPbPh --------------------------
	.section	.nv.info._Z21bsgs_optimized_kernelPKhyyPK17BabyStepEntry_GPUyjPbPh,"",@"SHT_CUDA_INFO"
	.sectionflags	@""
	.align	4


	//----- nvinfo : EIATTR_CUDA_API_VERSION
	.align		4
        /*0000*/ 	.byte	0x04, 0x37
        /*0002*/ 	.short	(.L_9 - .L_8)
.L_8:
        /*0004*/ 	.word	0x00000082


	//----- nvinfo : EIATTR_KPARAM_INFO
	.align		4
.L_9:
        /*0008*/ 	.byte	0x04, 0x17
        /*000a*/ 	.short	(.L_11 - .L_10)
.L_10:
        /*000c*/ 	.word	0x00000000
        /*0010*/ 	.short	0x0007
        /*0012*/ 	.short	0x0038
        /*0014*/ 	.byte	0x00, 0xf5, 0x21, 0x00


	//----- nvinfo : EIATTR_KPARAM_INFO
	.align		4
.L_11:
        /*0018*/ 	.byte	0x04, 0x17
        /*001a*/ 	.short	(.L_13 - .L_12)
.L_12:
        /*001c*/ 	.word	0x00000000
        /*0020*/ 	.short	0x0006
        /*0022*/ 	.short	0x0030
        /*0024*/ 	.byte	0x00, 0xf5, 0x21, 0x00


	//----- nvinfo : EIATTR_KPARAM_INFO
	.align		4
.L_13:
        /*0028*/ 	.byte	0x04, 0x17
        /*002a*/ 	.short	(.L_15 - .L_14)
.L_14:
        /*002c*/ 	.word	0x00000000
        /*0030*/ 	.short	0x0005
        /*0032*/ 	.short	0x0028
        /*0034*/ 	.byte	0x00, 0xf0, 0x11, 0x00


	//----- nvinfo : EIATTR_KPARAM_INFO
	.align		4
.L_15:
        /*0038*/ 	.byte	0x04, 0x17
        /*003a*/ 	.short	(.L_17 - .L_16)
.L_16:
        /*003c*/ 	.word	0x00000000
        /*0040*/ 	.short	0x0004
        /*0042*/ 	.short	0x0020
        /*0044*/ 	.byte	0x00, 0xf0, 0x21, 0x00


	//----- nvinfo : EIATTR_KPARAM_INFO
	.align		4
.L_17:
        /*0048*/ 	.byte	0x04, 0x17
        /*004a*/ 	.short	(.L_19 - .L_18)
.L_18:
        /*004c*/ 	.word	0x00000000
        /*0050*/ 	.short	0x0003
        /*0052*/ 	.short	0x0018
        /*0054*/ 	.byte	0x00, 0xf5, 0x21, 0x00


	//----- nvinfo : EIATTR_KPARAM_INFO
	.align		4
.L_19:
        /*0058*/ 	.byte	0x04, 0x17
        /*005a*/ 	.short	(.L_21 - .L_20)
.L_20:
        /*005c*/ 	.word	0x00000000
        /*0060*/ 	.short	0x0002
        /*0062*/ 	.short	0x0010
        /*0064*/ 	.byte	0x00, 0xf0, 0x21, 0x00


	//----- nvinfo : EIATTR_KPARAM_INFO
	.align		4
.L_21:
        /*0068*/ 	.byte	0x04, 0x17
        /*006a*/ 	.short	(.L_23 - .L_22)
.L_22:
        /*006c*/ 	.word	0x00000000
        /*0070*/ 	.short	0x0001
        /*0072*/ 	.short	0x0008
        /*0074*/ 	.byte	0x00, 0xf0, 0x21, 0x00


	//----- nvinfo : EIATTR_KPARAM_INFO
	.align		4
.L_23:
        /*0078*/ 	.byte	0x04, 0x17
        /*007a*/ 	.short	(.L_25 - .L_24)
.L_24:
        /*007c*/ 	.word	0x00000000
        /*0080*/ 	.short	0x0000
        /*0082*/ 	.short	0x0000
        /*0084*/ 	.byte	0x00, 0xf5, 0x21, 0x00


	//----- nvinfo : EIATTR_SPARSE_MMA_MASK
	.align		4
.L_25:
        /*0088*/ 	.byte	0x03, 0x50
        /*008a*/ 	.short	0x0000


	//----- nvinfo : EIATTR_MAXREG_COUNT
	.align		4
        /*008c*/ 	.byte	0x03, 0x1b
        /*008e*/ 	.short	0x00ff


	//----- nvinfo : EIATTR_NUM_BARRIERS
	.align		4
        /*0090*/ 	.byte	0x02, 0x4c
        /*0092*/ 	.byte	0x01
	.zero		1


	//----- nvinfo : EIATTR_MERCURY_ISA_VERSION
	.align		4
        /*0094*/ 	.byte	0x03, 0x5f
        /*0096*/ 	.short	0x0101


	//----- nvinfo : EIATTR_VRC_CTA_INIT_COUNT
	.align		4
        /*0098*/ 	.byte	0x02, 0x4a
	.zero		1
	.zero		1


	//----- nvinfo : EIATTR_EXIT_INSTR_OFFSETS
	.align		4
        /*009c*/ 	.byte	0x04, 0x1c
        /*009e*/ 	.short	(.L_27 - .L_26)


	//   ....[0]....
.L_26:
        /*00a0*/ 	.word	0x00000040


	//   ....[1]....
        /*00a4*/ 	.word	0x000001c0


	//   ....[2]....
        /*00a8*/ 	.word	0x00000510


	//   ....[3]....
        /*00ac*/ 	.word	0x000007d0


	//   ....[4]....
        /*00b0*/ 	.word	0x00002b10


	//----- nvinfo : EIATTR_CRS_STACK_SIZE
	.align		4
.L_27:
        /*00b4*/ 	.byte	0x04, 0x1e
        /*00b6*/ 	.short	(.L_29 - .L_28)
.L_28:
        /*00b8*/ 	.word	0x00000000


	//----- nvinfo : EIATTR_CBANK_PARAM_SIZE
	.align		4
.L_29:
        /*00bc*/ 	.byte	0x03, 0x19
        /*00be*/ 	.short	0x0040


	//----- nvinfo : EIATTR_PARAM_CBANK
	.align		4
        /*00c0*/ 	.byte	0x04, 0x0a
        /*00c2*/ 	.short	(.L_31 - .L_30)
	.align		4
.L_30:
        /*00c4*/ 	.word	index@(.nv.constant0._Z21bsgs_optimized_kernelPKhyyPK17BabyStepEntry_GPUyjPbPh)
        /*00c8*/ 	.short	0x0380
        /*00ca*/ 	.short	0x0040


	//----- nvinfo : EIATTR_SW_WAR
	.align		4
.L_31:
        /*00cc*/ 	.byte	0x04, 0x36
        /*00ce*/ 	.short	(.L_33 - .L_32)
.L_32:
        /*00d0*/ 	.word	0x00000008
.L_33:


//--------------------- .nv.callgraph             --------------------------
	.section	.nv.callgraph,"",@"SHT_CUDA_CALLGRAPH"
	.align	4
	.sectionentsize	8
	.align		4
        /*0000*/ 	.word	0x00000000
	.align		4
        /*0004*/ 	.word	0xffffffff
	.align		4
        /*0008*/ 	.word	0x00000000
	.align		4
        /*000c*/ 	.word	0xfffffffe
	.align		4
        /*0010*/ 	.word	0x00000000
	.align		4
        /*0014*/ 	.word	0xfffffffd
	.align		4
        /*0018*/ 	.word	0x00000000
	.align		4
        /*001c*/ 	.word	0xfffffffc


//--------------------- .text._Z21bsgs_optimized_kernelPKhyyPK17BabyStepEntry_GPUyjPbPh --------------------------
	.section	.text._Z21bsgs_optimized_kernelPKhyyPK17BabyStepEntry_GPUyjPbPh,"ax",@progbits
	.align	128
        .global         _Z21bsgs_optimized_kernelPKhyyPK17BabyStepEntry_GPUyjPbPh
        .type           _Z21bsgs_optimized_kernelPKhyyPK17BabyStepEntry_GPUyjPbPh,@function
        .size           _Z21bsgs_optimized_kernelPKhyyPK17BabyStepEntry_GPUyjPbPh,(.L_x_26 - _Z21bsgs_optimized_kernelPKhyyPK17BabyStepEntry_GPUyjPbPh)
        .other          _Z21bsgs_optimized_kernelPKhyyPK17BabyStepEntry_GPUyjPbPh,@"STO_CUDA_ENTRY STV_DEFAULT"
_Z21bsgs_optimized_kernelPKhyyPK17BabyStepEntry_GPUyjPbPh:
.text._Z21bsgs_optimized_kernelPKhyyPK17BabyStepEntry_GPUyjPbPh:
[----:B------:R-:W-:Y:S01]  /*0000*/  LDC R1, c[0x0][0x37c] ;  /* 0x0000df00ff017b82 */ /* 0x000fe20000000800 */
[----:B------:R-:W0:Y:S02]  /*0010*/  LDCU.64 UR4, c[0x0][0x3a0] ;  /* 0x00007400ff0477ac */ /* 0x000e240008000a00 */
[----:B0-----:R-:W-:-:S04]  /*0020*/  ISETP.NE.U32.AND P0, PT, RZ, UR4, PT ;  /* 0x00000004ff007c0c */ /* 0x001fc8000bf05070 */
[----:B------:R-:W-:-:S13]  /*0030*/  ISETP.NE.AND.EX P0, PT, RZ, UR5, PT, P0 ;  /* 0x00000005ff007c0c */ /* 0x000fda000bf05300 */
[----:B------:R-:W-:Y:S05]  /*0040*/  @!P0 EXIT ;  /* 0x000000000000894d */ /* 0x000fea0003800000 */
[----:B------:R-:W0:Y:S01]  /*0050*/  S2R R8, SR_TID.X ;  /* 0x0000000000087919 */ /* 0x000e220000002100 */
[----:B------:R-:W1:Y:S01]  /*0060*/  S2UR UR5, SR_CgaCtaId ;  /* 0x00000000000579c3 */ /* 0x000e620000008800 */
[----:B------:R-:W2:Y:S01]  /*0070*/  LDCU.64 UR6, c[0x0][0x390] ;  /* 0x00007200ff0677ac */ /* 0x000ea20008000a00 */
[----:B------:R-:W0:Y:S01]  /*0080*/  S2R R3, SR_CTAID.X ;  /* 0x0000000000037919 */ /* 0x000e220000002500 */
[----:B------:R-:W2:Y:S01]  /*0090*/  LDCU.64 UR10, c[0x0][0x388] ;  /* 0x00007100ff0a77ac */ /* 0x000ea20008000a00 */
[----:B------:R-:W0:Y:S01]  /*00a0*/  LDCU UR22, c[0x0][0x360] ;  /* 0x00006c00ff1677ac */ /* 0x000e220008000800 */
[----:B------:R-:W-:Y:S01]  /*00b0*/  UMOV UR4, 0x400 ;  /* 0x0000040000047882 */ /* 0x000fe20000000000 */
[----:B------:R-:W3:Y:S01]  /*00c0*/  LDCU UR8, c[0x0][0x370] ;  /* 0x00006e00ff0877ac */ /* 0x000ee20008000800 */
[----:B------:R-:W4:Y:S01]  /*00d0*/  LDCU.64 UR20, c[0x0][0x358] ;  /* 0x00006b00ff1477ac */ /* 0x000f220008000a00 */
[----:B--2---:R-:W-:Y:S02]  /*00e0*/  UIADD3 UR9, UP0, UPT, UR6, UR10, URZ ;  /* 0x0000000a06097290 */ /* 0x004fe4000ff1e0ff */
[----:B-1----:R-:W-:-:S02]  /*00f0*/  ULEA UR4, UR5, UR4, 0x18 ;  /* 0x0000000405047291 */ /* 0x002fc4000f8ec0ff */
[----:B------:R-:W-:Y:S01]  /*0100*/  UIADD3.X UR10, UPT, UPT, UR7, UR11, URZ, UP0, !UPT ;  /* 0x0000000b070a7290 */ /* 0x000fe200087fe4ff */
[----:B------:R-:W-:-:S03]  /*0110*/  UMOV UR5, URZ ;  /* 0x000000ff00057c82 */ /* 0x000fc60008000000 */
[----:B------:R-:W-:Y:S01]  /*0120*/  IMAD.U32 R6, RZ, RZ, UR4 ;  /* 0x00000004ff067e24 */ /* 0x000fe2000f8e00ff */
[----:B------:R-:W-:Y:S01]  /*0130*/  UMOV UR4, URZ ;  /* 0x000000ff00047c82 */ /* 0x000fe20008000000 */
[----:B0--34-:R-:W-:-:S07]  /*0140*/  IMAD R8, R3, UR22, R8 ;  /* 0x0000001603087c24 */ /* 0x019fce000f8e0208 */
.L_x_24:
[----:B------:R-:W0:Y:S02]  /*0150*/  LDCU.64 UR6, c[0x0][0x3b0] ;  /* 0x00007600ff0677ac */ /* 0x000e240008000a00 */
[----:B0-----:R-:W-:-:S04]  /*0160*/  UISETP.NE.U32.AND UP0, UPT, UR6, URZ, UPT ;  /* 0x000000ff0600728c */ /* 0x001fc8000bf05070 */
[----:B------:R-:W-:-:S09]  /*0170*/  UISETP.NE.AND.EX UP0, UPT, UR7, URZ, UPT, UP0 ;  /* 0x000000ff0700728c */ /* 0x000fd2000bf05300 */
[----:B---3--:R-:W-:Y:S05]  /*0180*/  BRA.U !UP0, `(.L_x_0) ;  /* 0x0000000108107547 */ /* 0x008fea000b800000 */
[----:B------:R-:W0:Y:S02]  /*0190*/  LDC.64 R2, c[0x0][0x3b0] ;  /* 0x0000ec00ff027b82 */ /* 0x000e240000000a00 */
[----:B0-----:R-:W2:Y:S02]  /*01a0*/  LDG.E.U8 R2, desc[UR20][R2.64] ;  /* 0x0000001402027981 */ /* 0x001ea4000c1e1100 */
[----:B--2---:R-:W-:-:S13]  /*01b0*/  ISETP.NE.AND P0, PT, R2, RZ, PT ;  /* 0x000000ff0200720c */ /* 0x004fda0003f05270 */
[----:B------:R-:W-:Y:S05]  /*01c0*/  @P0 EXIT ;  /* 0x000000000000094d */ /* 0x000fea0003800000 */
.L_x_0:
[----:B------:R-:W0:Y:S01]  /*01d0*/  LDCU.64 UR12, c[0x0][0x3a0] ;  /* 0x00007400ff0c77ac */ /* 0x000e220008000a00 */
[----:B------:R-:W1:Y:S01]  /*01e0*/  S2R R0, SR_TID.X ;  /* 0x0000000000007919 */ /* 0x000e620000002100 */
[----:B------:R-:W-:Y:S01]  /*01f0*/  BSSY.RECONVERGENT B0, `(.L_x_1) ;  /* 0x0000029000007945 */ /* 0x000fe20003800200 */
[----:B------:R-:W-:Y:S01]  /*0200*/  IMAD.MOV.U32 R7, RZ, RZ, RZ ;  /* 0x000000ffff077224 */ /* 0x000fe200078e00ff */
[----:B------:R-:W2:Y:S01]  /*0210*/  LDCU UR6, c[0x0][0x3a8] ;  /* 0x00007500ff0677ac */ /* 0x000ea20008000800 */
[----:B0-----:R-:W-:-:S04]  /*0220*/  UIADD3 UR11, UP0, UPT, -UR4, UR12, URZ ;  /* 0x0000000c040b7290 */ /* 0x001fc8000ff1e1ff */
[----:B------:R-:W-:Y:S02]  /*0230*/  UIADD3.X UR12, UPT, UPT, ~UR5, UR13, URZ, UP0, !UPT ;  /* 0x0000000d050c7290 */ /* 0x000fe400087fe5ff */
[----:B--2---:R-:W-:-:S04]  /*0240*/  UISETP.LT.U32.AND UP0, UPT, UR6, UR11, UPT ;  /* 0x0000000b0600728c */ /* 0x004fc8000bf01070 */
[----:B------:R-:W-:-:S04]  /*0250*/  UISETP.LT.U32.AND.EX UP0, UPT, URZ, UR12, UPT, UP0 ;  /* 0x0000000cff00728c */ /* 0x000fc8000bf01100 */
[----:B------:R-:W-:Y:S02]  /*0260*/  USEL UR12, UR12, URZ, !UP0 ;  /* 0x000000ff0c0c7287 */ /* 0x000fe4000c000000 */
[----:B------:R-:W-:Y:S01]  /*0270*/  USEL UR11, UR11, UR6, !UP0 ;  /* 0x000000060b0b7287 */ /* 0x000fe2000c000000 */
[----:B------:R-:W0:Y:S03]  /*0280*/  LDCU.64 UR6, c[0x0][0x3a0] ;  /* 0x00007400ff0677ac */ /* 0x000e260008000a00 */
[----:B------:R-:W-:Y:S02]  /*0290*/  IMAD.U32 R2, RZ, RZ, UR12 ;  /* 0x0000000cff027e24 */ /* 0x000fe4000f8e00ff */
[----:B-1----:R-:W-:-:S04]  /*02a0*/  ISETP.LT.U32.AND P0, PT, R0, UR11, PT ;  /* 0x0000000b00007c0c */ /* 0x002fc8000bf01070 */
[----:B------:R-:W-:-:S13]  /*02b0*/  ISETP.GT.U32.AND.EX P0, PT, R2, RZ, PT, P0 ;  /* 0x000000ff0200720c */ /* 0x000fda0003f04100 */
[----:B0-----:R-:W-:Y:S05]  /*02c0*/  @!P0 BRA `(.L_x_2) ;  /* 0x00000000006c8947 */ /* 0x001fea0003800000 */
[--C-:B------:R-:W-:Y:S02]  /*02d0*/  IMAD.MOV.U32 R9, RZ, RZ, R0.reuse ;  /* 0x000000ffff097224 */ /* 0x100fe400078e0000 */
[----:B------:R-:W-:Y:S02]  /*02e0*/  IMAD.MOV.U32 R2, RZ, RZ, R0 ;  /* 0x000000ffff027224 */ /* 0x000fe400078e0000 */
[----:B------:R-:W-:-:S07]  /*02f0*/  IMAD.MOV.U32 R3, RZ, RZ, R7 ;  /* 0x000000ffff037224 */ /* 0x000fce00078e0007 */
.L_x_3:
[----:B------:R-:W-:-:S04]  /*0300*/  IADD3 R11, P0, PT, R2, UR4, RZ ;  /* 0x00000004020b7c10 */ /* 0x000fc8000ff1e0ff */
[----:B------:R-:W-:Y:S02]  /*0310*/  IADD3.X R5, PT, PT, R3, UR5, RZ, P0, !PT ;  /* 0x0000000503057c10 */ /* 0x000fe400087fe4ff */
[----:B------:R-:W-:-:S04]  /*0320*/  ISETP.GE.U32.AND P0, PT, R11, UR6, PT ;  /* 0x000000060b007c0c */ /* 0x000fc8000bf06070 */
[----:B------:R-:W-:-:S13]  /*0330*/  ISETP.GE.U32.AND.EX P0, PT, R5, UR7, PT, P0 ;  /* 0x0000000705007c0c */ /* 0x000fda000bf06100 */
[----:B------:R-:W0:Y:S01]  /*0340*/  @!P0 LDC.64 R2, c[0x0][0x398] ;  /* 0x0000e600ff028b82 */ /* 0x000e220000000a00 */
[----:B------:R-:W-:Y:S02]  /*0350*/  @!P0 IMAD R5, R5, 0x28, RZ ;  /* 0x0000002805058824 */ /* 0x000fe400078e02ff */
[----:B0-----:R-:W-:-:S04]  /*0360*/  @!P0 IMAD.WIDE.U32 R2, R11, 0x28, R2 ;  /* 0x000000280b028825 */ /* 0x001fc800078e0002 */
[----:B------:R-:W-:-:S05]  /*0370*/  @!P0 IMAD.IADD R3, R3, 0x1, R5 ;  /* 0x0000000103038824 */ /* 0x000fca00078e0205 */
[----:B------:R-:W2:Y:S04]  /*0380*/  @!P0 LDG.E.64 R12, desc[UR20][R2.64] ;  /* 0x00000014020c8981 */ /* 0x000ea8000c1e1b00 */
[----:B------:R-:W3:Y:S04]  /*0390*/  @!P0 LDG.E.64 R14, desc[UR20][R2.64+0x8] ;  /* 0x00000814020e8981 */ /* 0x000ee8000c1e1b00 */
[----:B------:R-:W4:Y:S04]  /*03a0*/  @!P0 LDG.E.64 R16, desc[UR20][R2.64+0x10] ;  /* 0x0000101402108981 */ /* 0x000f28000c1e1b00 */
[----:B------:R-:W5:Y:S04]  /*03b0*/  @!P0 LDG.E.64 R18, desc[UR20][R2.64+0x18] ;  /* 0x0000181402128981 */ /* 0x000f68000c1e1b00 */
[----:B------:R0:W5:Y:S01]  /*03c0*/  @!P0 LDG.E.64 R4, desc[UR20][R2.64+0x20] ;  /* 0x0000201402048981 */ /* 0x000162000c1e1b00 */
[----:B------:R-:W-:-:S02]  /*03d0*/  @!P0 IMAD R11, R9, 0x28, R6 ;  /* 0x00000028090b8824 */ /* 0x000fc400078e0206 */
[----:B------:R-:W-:-:S04]  /*03e0*/  VIADD R9, R9, UR22 ;  /* 0x0000001609097c36 */ /* 0x000fc80008000000 */
[----:B0-----:R-:W-:Y:S02]  /*03f0*/  IMAD.MOV.U32 R2, RZ, RZ, R9 ;  /* 0x000000ffff027224 */ /* 0x001fe400078e0009 */
[----:B------:R-:W-:Y:S01]  /*0400*/  IMAD.MOV.U32 R3, RZ, RZ, RZ ;  /* 0x000000ffff037224 */ /* 0x000fe200078e00ff */
[----:B--2---:R0:W-:Y:S04]  /*0410*/  @!P0 STS.64 [R11], R12 ;  /* 0x0000000c0b008388 */ /* 0x0041e80000000a00 */
[----:B---3--:R0:W-:Y:S04]  /*0420*/  @!P0 STS.64 [R11+0x8], R14 ;  /* 0x0000080e0b008388 */ /* 0x0081e80000000a00 */
[----:B----4-:R0:W-:Y:S04]  /*0430*/  @!P0 STS.64 [R11+0x10], R16 ;  /* 0x000010100b008388 */ /* 0x0101e80000000a00 */
[----:B-----5:R0:W-:Y:S04]  /*0440*/  @!P0 STS.64 [R11+0x18], R18 ;  /* 0x000018120b008388 */ /* 0x0201e80000000a00 */
[----:B------:R0:W-:Y:S01]  /*0450*/  @!P0 STS.64 [R11+0x20], R4 ;  /* 0x000020040b008388 */ /* 0x0001e20000000a00 */
[----:B------:R-:W-:-:S13]  /*0460*/  ISETP.GE.U32.AND P0, PT, R9, UR11, PT ;  /* 0x0000000b09007c0c */ /* 0x000fda000bf06070 */
[----:B0-----:R-:W-:Y:S05]  /*0470*/  @!P0 BRA `(.L_x_3) ;  /* 0xfffffffc00a08947 */ /* 0x001fea000383ffff */
.L_x_2:
[----:B------:R-:W-:Y:S05]  /*0480*/  BSYNC.RECONVERGENT B0 ;  /* 0x0000000000007941 */ /* 0x000fea0003800200 */
.L_x_1:
[----:B------:R-:W0:Y:S02]  /*0490*/  LDCU.64 UR6, c[0x0][0x3b0] ;  /* 0x00007600ff0677ac */ /* 0x000e240008000a00 */
[----:B0-----:R-:W-:-:S04]  /*04a0*/  UISETP.NE.U32.AND UP0, UPT, UR6, URZ, UPT ;  /* 0x000000ff0600728c */ /* 0x001fc8000bf05070 */
[----:B------:R-:W-:Y:S01]  /*04b0*/  UISETP.NE.AND.EX UP0, UPT, UR7, URZ, UPT, UP0 ;  /* 0x000000ff0700728c */ /* 0x000fe2000bf05300 */
[----:B------:R-:W-:Y:S08]  /*04c0*/  BAR.SYNC.DEFER_BLOCKING 0x0 ;  /* 0x0000000000007b1d */ /* 0x000ff00000010000 */
[----:B------:R-:W-:Y:S05]  /*04d0*/  BRA.U !UP0, `(.L_x_4) ;  /* 0x0000000108107547 */ /* 0x000fea000b800000 */
[----:B------:R-:W0:Y:S02]  /*04e0*/  LDC.64 R2, c[0x0][0x3b0] ;  /* 0x0000ec00ff027b82 */ /* 0x000e240000000a00 */
[----:B0-----:R-:W2:Y:S02]  /*04f0*/  LDG.E.U8 R2, desc[UR20][R2.64] ;  /* 0x0000001402027981 */ /* 0x001ea4000c1e1100 */
[----:B--2---:R-:W-:-:S13]  /*0500*/  ISETP.NE.AND P0, PT, R2, RZ, PT ;  /* 0x000000ff0200720c */ /* 0x004fda0003f05270 */
[----:B------:R-:W-:Y:S05]  /*0510*/  @P0 EXIT ;  /* 0x000000000000094d */ /* 0x000fea0003800000 */
.L_x_4:
[----:B------:R-:W0:Y:S02]  /*0520*/  LDCU.64 UR6, c[0x0][0x390] ;  /* 0x00007200ff0677ac */ /* 0x000e240008000a00 */
[----:B0-----:R-:W-:-:S04]  /*0530*/  UIADD3 UR6, UP0, UPT, UR8, UR6, URZ ;  /* 0x0000000608067290 */ /* 0x001fc8000ff1e0ff */
[----:B------:R-:W-:-:S04]  /*0540*/  UIADD3 UR13, UP1, UPT, UR6, -0x1, URZ ;  /* 0xffffffff060d7890 */ /* 0x000fc8000ff3e0ff */
[----:B------:R-:W-:-:S04]  /*0550*/  UIADD3.X UR14, UPT, UPT, URZ, -0x1, UR7, UP1, UP0 ;  /* 0xffffffffff0e7890 */ /* 0x000fc80008fe0407 */
[----:B------:R-:W-:-:S09]  /*0560*/  UISETP.NE.U32.AND UP0, UPT, UR14, URZ, UPT ;  /* 0x000000ff0e00728c */ /* 0x000fd2000bf05070 */
[----:B------:R-:W-:Y:S05]  /*0570*/  BRA.U UP0, `(.L_x_5) ;  /* 0x0000000100587547 */ /* 0x000fea000b800000 */
[----:B------:R-:W0:Y:S01]  /*0580*/  I2F.U32.RP R2, UR8 ;  /* 0x0000000800027d06 */ /* 0x000e220008209000 */
[----:B------:R-:W-:Y:S01]  /*0590*/  UMOV UR6, URZ ;  /* 0x000000ff00067c82 */ /* 0x000fe20008000000 */
[----:B------:R-:W-:-:S06]  /*05a0*/  UISETP.NE.U32.AND UP2, UPT, UR8, URZ, UPT ;  /* 0x000000ff0800728c */ /* 0x000fcc000bf45070 */
[----:B0-----:R-:W0:Y:S02]  /*05b0*/  MUFU.RCP R2, R2 ;  /* 0x0000000200027308 */ /* 0x001e240000001000 */
[----:B0-----:R-:W-:-:S06]  /*05c0*/  VIADD R3, R2, 0xffffffe ;  /* 0x0ffffffe02037836 */ /* 0x001fcc0000000000 */
[----:B------:R-:W0:Y:S02]  /*05d0*/  F2I.FTZ.U32.TRUNC.NTZ R3, R3 ;  /* 0x0000000300037305 */ /* 0x000e24000021f000 */
[----:B0-----:R-:W-:-:S13]  /*05e0*/  R2UR UR7, R3 ;  /* 0x00000000030772ca */ /* 0x001fda00000e0000 */
[----:B------:R-:W-:-:S04]  /*05f0*/  UIADD3 UR14, UPT, UPT, URZ, -UR7, URZ ;  /* 0x80000007ff0e7290 */ /* 0x000fc8000fffe0ff */
[----:B------:R-:W-:-:S04]  /*0600*/  UIMAD UR14, UR14, UR8, URZ ;  /* 0x000000080e0e72a4 */ /* 0x000fc8000f8e02ff */
[----:B------:R-:W-:-:S04]  /*0610*/  UIMAD.WIDE.U32 UR6, UR7, UR14, UR6 ;  /* 0x0000000e070672a5 */ /* 0x000fc8000f8e0006 */
[----:B------:R-:W-:-:S07]  /*0620*/  UIMAD.WIDE.U32 UR6, UR7, UR13, URZ ;  /* 0x0000000d070672a5 */ /* 0x000fce000f8e00ff */
[----:B------:R-:W-:Y:S02]  /*0630*/  UMOV UR6, UR7 ;  /* 0x0000000700067c82 */ /* 0x000fe40008000000 */
[----:B------:R-:W-:-:S04]  /*0640*/  UIADD3 UR7, UPT, UPT, -UR6, URZ, URZ ;  /* 0x000000ff06077290 */ /* 0x000fc8000fffe1ff */
[----:B------:R-:W-:-:S03]  /*0650*/  UIMAD UR13, UR8, UR7, UR13 ;  /* 0x00000007080d72a4 */ /* 0x000fc6000f8e020d */
[----:B------:R-:W-:Y:S01]  /*0660*/  UMOV UR7, URZ ;  /* 0x000000ff00077c82 */ /* 0x000fe20008000000 */
[----:B------:R-:W-:-:S11]  /*0670*/  UISETP.GE.U32.AND UP0, UPT, UR13, UR8, UPT ;  /* 0x000000080d00728c */ /* 0x000fd6000bf06070 */
[----:B------:R-:W-:Y:S02]  /*0680*/  @UP0 UIADD3 UR13, UPT, UPT, UR13, -UR8, URZ ;  /* 0x800000080d0d0290 */ /* 0x000fe4000fffe0ff */
[----:B------:R-:W-:Y:S02]  /*0690*/  @UP0 UIADD3 UR6, UPT, UPT, UR6, 0x1, URZ ;  /* 0x0000000106060890 */ /* 0x000fe4000fffe0ff */
[----:B------:R-:W-:-:S11]  /*06a0*/  UISETP.GE.U32.AND UP1, UPT, UR13, UR8, UPT ;  /* 0x000000080d00728c */ /* 0x000fd6000bf26070 */
[----:B------:R-:W-:Y:S02]  /*06b0*/  @UP1 UIADD3 UR6, UPT, UPT, UR6, 0x1, URZ ;  /* 0x0000000106061890 */ /* 0x000fe4000fffe0ff */
[----:B------:R-:W-:Y:S01]  /*06c0*/  @!UP2 ULOP3.LUT UR6, URZ, UR8, URZ, 0x33, !UPT ;  /* 0x00000008ff06a292 */ /* 0x000fe2000f8e33ff */
[----:B------:R-:W-:Y:S11]  /*06d0*/  BRA `(.L_x_6) ;  /* 0x0000000000087947 */ /* 0x000ff60003800000 */
.L_x_5:
[----:B------:R-:W-:-:S07]  /*06e0*/  MOV R5, 0x700 ;  /* 0x0000070000057802 */ /* 0x000fce0000000f00 */
[----:B------:R-:W-:Y:S05]  /*06f0*/  CALL.REL.NOINC `($__internal_0_$__cuda_sm20_div_u64) ;  /* 0x0000002400087944 */ /* 0x000fea0003c00000 */
.L_x_6:
[----:B------:R-:W-:Y:S01]  /*0700*/  IMAD.U32 R2, RZ, RZ, UR7 ;  /* 0x00000007ff027e24 */ /* 0x000fe2000f8e00ff */
[----:B------:R-:W-:Y:S01]  /*0710*/  ISETP.LT.U32.AND P0, PT, R0, UR6, PT ;  /* 0x0000000600007c0c */ /* 0x000fe2000bf01070 */
[----:B------:R-:W-:Y:S03]  /*0720*/  BSSY.RECONVERGENT B0, `(.L_x_7) ;  /* 0x0000235000007945 */ /* 0x000fe60003800200 */
[----:B------:R-:W-:-:S13]  /*0730*/  ISETP.GT.U32.AND.EX P0, PT, R2, R7, PT, P0 ;  /* 0x000000070200720c */ /* 0x000fda0003f04100 */
[----:B------:R-:W-:Y:S05]  /*0740*/  @!P0 BRA `(.L_x_8) ;  /* 0x0000002000c88947 */ /* 0x000fea0003800000 */
[----:B------:R-:W0:Y:S02]  /*0750*/  LDCU.64 UR14, c[0x0][0x3b0] ;  /* 0x00007600ff0e77ac */ /* 0x000e240008000a00 */
[----:B0-----:R-:W-:-:S04]  /*0760*/  UISETP.NE.U32.AND UP0, UPT, UR14, URZ, UPT ;  /* 0x000000ff0e00728c */ /* 0x001fc8000bf05070 */
[----:B------:R-:W-:-:S09]  /*0770*/  UISETP.NE.AND.EX UP0, UPT, UR15, URZ, UPT, UP0 ;  /* 0x000000ff0f00728c */ /* 0x000fd2000bf05300 */
[----:B------:R-:W-:Y:S05]  /*0780*/  BRA.U !UP0, `(.L_x_9) ;  /* 0x00000011086c7547 */ /* 0x000fea000b800000 */
[----:B------:R-:W-:Y:S01]  /*0790*/  BSSY.RECONVERGENT B1, `(.L_x_10) ;  /* 0x0000119000017945 */ /* 0x000fe20003800200 */
.L_x_17:
[----:B---3--:R-:W0:Y:S02]  /*07a0*/  LDC.64 R2, c[0x0][0x3b0] ;  /* 0x0000ec00ff027b82 */ /* 0x008e240000000a00 */
[----:B0-----:R-:W2:Y:S02]  /*07b0*/  LDG.E.U8 R2, desc[UR20][R2.64] ;  /* 0x0000001402027981 */ /* 0x001ea4000c1e1100 */
[----:B--2---:R-:W-:-:S13]  /*07c0*/  ISETP.NE.AND P0, PT, R2, RZ, PT ;  /* 0x000000ff0200720c */ /* 0x004fda0003f05270 */
[----:B------:R-:W-:Y:S05]  /*07d0*/  @P0 EXIT ;  /* 0x000000000000094d */ /* 0x000fea0003800000 */
[----:B------:R-:W0:Y:S01]  /*07e0*/  S2UR UR13, SR_CTAID.X ;  /* 0x00000000000d79c3 */ /* 0x000e220000002500 */
[----:B------:R-:W0:Y:S01]  /*07f0*/  LDCU.64 UR14, c[0x0][0x388] ;  /* 0x00007100ff0e77ac */ /* 0x000e220008000a00 */
[----:B------:R-:W-:Y:S01]  /*0800*/  BSSY.RECONVERGENT B2, `(.L_x_11) ;  /* 0x000010c000027945 */ /* 0x000fe20003800200 */
[----:B0-----:R-:W-:Y:S02]  /*0810*/  UIMAD.WIDE.U32 UR14, UR13, UR6, UR14 ;  /* 0x000000060d0e72a5 */ /* 0x001fe4000f8e000e */
[----:B------:R-:W-:-:S04]  /*0820*/  UIMAD UR13, UR7, UR13, URZ ;  /* 0x0000000d070d72a4 */ /* 0x000fc8000f8e02ff */
[----:B------:R-:W-:Y:S02]  /*0830*/  IADD3 R21, P1, PT, R0, UR14, RZ ;  /* 0x0000000e00157c10 */ /* 0x000fe4000ff3e0ff */
[----:B------:R-:W-:Y:S02]  /*0840*/  IMAD.U32 R22, RZ, RZ, UR13 ;  /* 0x0000000dff167e24 */ /* 0x000fe4000f8e00ff */
[----:B------:R-:W-:-:S03]  /*0850*/  ISETP.GE.U32.AND P0, PT, R21, UR9, PT ;  /* 0x0000000915007c0c */ /* 0x000fc6000bf06070 */
[----:B------:R-:W-:-:S04]  /*0860*/  IADD3.X R22, PT, PT, R7, UR15, R22, P1, !PT ;  /* 0x0000000f07167c10 */ /* 0x000fc80008ffe416 */
[----:B------:R-:W-:-:S13]  /*0870*/  ISETP.GE.U32.AND.EX P0, PT, R22, UR10, PT, P0 ;  /* 0x0000000a16007c0c */ /* 0x000fda000bf06100 */
[----:B------:R-:W-:Y:S05]  /*0880*/  @P0 BRA `(.L_x_12) ;  /* 0x00000010000c0947 */ /* 0x000fea0003800000 */
[----:B------:R-:W-:-:S04]  /*0890*/  UISETP.NE.U32.AND UP0, UPT, UR11, URZ, UPT ;  /* 0x000000ff0b00728c */ /* 0x000fc8000bf05070 */
[----:B------:R-:W-:-:S09]  /*08a0*/  UISETP.NE.AND.EX UP0, UPT, UR12, URZ, UPT, UP0 ;  /* 0x000000ff0c00728c */ /* 0x000fd2000bf05300 */
[----:B------:R-:W-:Y:S05]  /*08b0*/  BRA.U !UP0, `(.L_x_12) ;  /* 0x0000001108007547 */ /* 0x000fea000b800000 */
[----:B------:R-:W0:Y:S02]  /*08c0*/  LDC.64 R4, c[0x0][0x380] ;  /* 0x0000e000ff047b82 */ /* 0x000e240000000a00 */
[----:B0-----:R-:W2:Y:S04]  /*08d0*/  LDG.E.U8 R30, desc[UR20][R4.64+0x1d] ;  /* 0x00001d14041e7981 */ /* 0x001ea8000c1e1100 */
[----:B------:R-:W3:Y:S04]  /*08e0*/  LDG.E.U8 R32, desc[UR20][R4.64+0x1a] ;  /* 0x00001a1404207981 */ /* 0x000ee8000c1e1100 */
[----:B------:R-:W4:Y:S04]  /*08f0*/  LDG.E.U8 R6, desc[UR20][R4.64+0x1b] ;  /* 0x00001b1404067981 */ /* 0x000f28000c1e1100 */
[----:B------:R-:W5:Y:S04]  /*0900*/  LDG.E.U8 R20, desc[UR20][R4.64] ;  /* 0x0000001404147981 */ /* 0x000f68000c1e1100 */
        /* <DEDUP_REMOVED lines=27> */
[----:B------:R2:W5:Y:S01]  /*0ac0*/  LDG.E.U8 R2, desc[UR20][R4.64+0x18] ;  /* 0x0000181404027981 */ /* 0x000562000c1e1100 */
[----:B------:R-:W0:Y:S01]  /*0ad0*/  S2UR UR14, SR_CgaCtaId ;  /* 0x00000000000e79c3 */ /* 0x000e220000008800 */
[C-C-:B------:R-:W-:Y:S01]  /*0ae0*/  SHF.R.U64 R36, R21.reuse, 0x8, R22.reuse ;  /* 0x0000000815247819 */ /* 0x140fe20000001216 */
[----:B------:R-:W-:Y:S01]  /*0af0*/  UMOV UR13, 0x400 ;  /* 0x00000400000d7882 */ /* 0x000fe20000000000 */
[----:B------:R-:W-:Y:S01]  /*0b00*/  SHF.R.U64 R34, R21, 0x10, R22 ;  /* 0x0000001015227819 */ /* 0x000fe20000001216 */
[----:B0-----:R-:W-:Y:S01]  /*0b10*/  ULEA UR13, UR14, UR13, 0x18 ;  /* 0x0000000d0e0d7291 */ /* 0x001fe2000f8ec0ff */
[----:B--2---:R-:W-:-:S02]  /*0b20*/  LOP3.LUT R5, R30, 0xff, R36, 0x48, !PT ;  /* 0x000000ff1e057812 */ /* 0x004fc400078e4824 */
[----:B------:R-:W-:Y:S02]  /*0b30*/  SHF.R.U64 R30, R21, 0x18, R22 ;  /* 0x00000018151e7819 */ /* 0x000fe40000001216 */
[----:B---3--:R-:W-:Y:S02]  /*0b40*/  LOP3.LUT R4, R32, 0xff, R34, 0x48, !PT ;  /* 0x000000ff20047812 */ /* 0x008fe400078e4822 */
[----:B----4-:R-:W-:Y:S01]  /*0b50*/  LOP3.LUT R32, R6, 0xff, R30, 0x48, !PT ;  /* 0x000000ff06207812 */ /* 0x010fe200078e481e */
[----:B------:R-:W-:Y:S01]  /*0b60*/  IMAD.U32 R6, RZ, RZ, UR13 ;  /* 0x0000000dff067e24 */ /* 0x000fe2000f8e00ff */
[----:B-----5:R-:W-:Y:S02]  /*0b70*/  LOP3.LUT R20, R8, R20, R21, 0x96, !PT ;  /* 0x0000001408147212 */ /* 0x020fe400078e9615 */
[-C--:B------:R-:W-:Y:S02]  /*0b80*/  LOP3.LUT R23, R23, R34.reuse, RZ, 0x3c, !PT ;  /* 0x0000002217177212 */ /* 0x080fe400078e3cff */
[----:B------:R-:W-:-:S02]  /*0b90*/  LOP3.LUT R25, R25, R34, RZ, 0x3c, !PT ;  /* 0x0000002219197212 */ /* 0x000fc400078e3cff */
[-C--:B------:R-:W-:Y:S02]  /*0ba0*/  LOP3.LUT R27, R27, R34.reuse, RZ, 0x3c, !PT ;  /* 0x000000221b1b7212 */ /* 0x080fe400078e3cff */
[-C--:B------:R-:W-:Y:S02]  /*0bb0*/  LOP3.LUT R29, R29, R34.reuse, RZ, 0x3c, !PT ;  /* 0x000000221d1d7212 */ /* 0x080fe400078e3cff */
[-C--:B------:R-:W-:Y:S02]  /*0bc0*/  LOP3.LUT R31, R31, R34.reuse, RZ, 0x3c, !PT ;  /* 0x000000221f1f7212 */ /* 0x080fe400078e3cff */
[----:B------:R-:W-:Y:S02]  /*0bd0*/  LOP3.LUT R33, R33, R34, RZ, 0x3c, !PT ;  /* 0x0000002221217212 */ /* 0x000fe400078e3cff */
[----:B------:R-:W-:Y:S02]  /*0be0*/  LOP3.LUT R3, R3, 0xff, R34, 0x48, !PT ;  /* 0x000000ff03037812 */ /* 0x000fe400078e4822 */
[----:B------:R-:W-:-:S02]  /*0bf0*/  LOP3.LUT R19, R19, R36, RZ, 0x3c, !PT ;  /* 0x0000002413137212 */ /* 0x000fc400078e3cff */
[-C--:B------:R-:W-:Y:S02]  /*0c00*/  LOP3.LUT R17, R17, R36.reuse, RZ, 0x3c, !PT ;  /* 0x0000002411117212 */ /* 0x080fe400078e3cff */
[-C--:B------:R-:W-:Y:S02]  /*0c10*/  LOP3.LUT R15, R15, R36.reuse, RZ, 0x3c, !PT ;  /* 0x000000240f0f7212 */ /* 0x080fe400078e3cff */
[-C--:B------:R-:W-:Y:S02]  /*0c20*/  LOP3.LUT R13, R13, R36.reuse, RZ, 0x3c, !PT ;  /* 0x000000240d0d7212 */ /* 0x080fe400078e3cff */
[-C--:B------:R-:W-:Y:S02]  /*0c30*/  LOP3.LUT R11, R11, R36.reuse, RZ, 0x3c, !PT ;  /* 0x000000240b0b7212 */ /* 0x080fe400078e3cff */
[----:B------:R-:W-:Y:S02]  /*0c40*/  LOP3.LUT R9, R9, R36, RZ, 0x3c, !PT ;  /* 0x0000002409097212 */ /* 0x000fe400078e3cff */
[----:B------:R-:W-:-:S02]  /*0c50*/  LOP3.LUT R24, R24, 0xff, R36, 0x48, !PT ;  /* 0x000000ff18187812 */ /* 0x000fc400078e4824 */
[----:B------:R-:W-:Y:S02]  /*0c60*/  LOP3.LUT R36, R20, 0xff, RZ, 0xc0, !PT ;  /* 0x000000ff14247812 */ /* 0x000fe400078ec0ff */
[-C--:B------:R-:W-:Y:S02]  /*0c70*/  LOP3.LUT R35, R35, R30.reuse, RZ, 0x3c, !PT ;  /* 0x0000001e23237212 */ /* 0x080fe400078e3cff */
[-C--:B------:R-:W-:Y:S02]  /*0c80*/  LOP3.LUT R37, R37, R30.reuse, RZ, 0x3c, !PT ;  /* 0x0000001e25257212 */ /* 0x080fe400078e3cff */
[-C--:B------:R-:W-:Y:S02]  /*0c90*/  LOP3.LUT R39, R39, R30.reuse, RZ, 0x3c, !PT ;  /* 0x0000001e27277212 */ /* 0x080fe400078e3cff */
[-C--:B------:R-:W-:Y:S02]  /*0ca0*/  LOP3.LUT R41, R41, R30.reuse, RZ, 0x3c, !PT ;  /* 0x0000001e29297212 */ /* 0x080fe400078e3cff */
[----:B------:R-:W-:-:S02]  /*0cb0*/  LOP3.LUT R43, R43, R30, RZ, 0x3c, !PT ;  /* 0x0000001e2b2b7212 */ /* 0x000fc400078e3cff */
[----:B------:R-:W-:Y:S02]  /*0cc0*/  LOP3.LUT R45, R45, R30, RZ, 0x3c, !PT ;  /* 0x0000001e2d2d7212 */ /* 0x000fe400078e3cff */
[----:B------:R-:W-:Y:S01]  /*0cd0*/  LOP3.LUT R28, R28, 0xff, R30, 0x48, !PT ;  /* 0x000000ff1c1c7812 */ /* 0x000fe200078e481e */
[----:B------:R-:W-:Y:S01]  /*0ce0*/  IMAD.MOV.U32 R30, RZ, RZ, RZ ;  /* 0x000000ffff1e7224 */ /* 0x000fe200078e00ff */
[----:B------:R-:W-:Y:S01]  /*0cf0*/  LOP3.LUT R34, R26, 0xff, R21, 0x48, !PT ;  /* 0x000000ff1a227812 */ /* 0x000fe200078e4815 */
[----:B------:R-:W-:Y:S01]  /*0d00*/  VIADD R26, R6, 0x10 ;  /* 0x00000010061a7836 */ /* 0x000fe20000000000 */
[-C--:B------:R-:W-:Y:S02]  /*0d10*/  LOP3.LUT R10, R10, R21.reuse, RZ, 0x3c, !PT ;  /* 0x000000150a0a7212 */ /* 0x080fe400078e3cff */
[-C--:B------:R-:W-:Y:S02]  /*0d20*/  LOP3.LUT R12, R12, R21.reuse, RZ, 0x3c, !PT ;  /* 0x000000150c0c7212 */ /* 0x080fe400078e3cff */
[----:B------:R-:W-:-:S02]  /*0d30*/  LOP3.LUT R14, R14, R21, RZ, 0x3c, !PT ;  /* 0x000000150e0e7212 */ /* 0x000fc400078e3cff */
[-C--:B------:R-:W-:Y:S02]  /*0d40*/  LOP3.LUT R16, R16, R21.reuse, RZ, 0x3c, !PT ;  /* 0x0000001510107212 */ /* 0x080fe400078e3cff */
[----:B------:R-:W-:Y:S02]  /*0d50*/  LOP3.LUT R18, R18, R21, RZ, 0x3c, !PT ;  /* 0x0000001512127212 */ /* 0x000fe400078e3cff */
[----:B------:R-:W-:-:S07]  /*0d60*/  LOP3.LUT R2, R2, 0xff, R21, 0x48, !PT ;  /* 0x000000ff02027812 */ /* 0x000fce00078e4815 */
.L_x_16:
[----:B------:R-:W0:Y:S01]  /*0d70*/  LDS.U8 R38, [R26+-0x10] ;  /* 0xfffff0001a267984 */ /* 0x000e220000000000 */
[----:B------:R-:W-:Y:S01]  /*0d80*/  BSSY.RELIABLE B3, `(.L_x_13) ;  /* 0x0000078000037945 */ /* 0x000fe20003800100 */
[----:B0-----:R-:W-:-:S13]  /*0d90*/  ISETP.NE.AND P0, PT, R36, R38, PT ;  /* 0x000000262400720c */ /* 0x001fda0003f05270 */
[----:B------:R-:W-:Y:S05]  /*0da0*/  @P0 BRA `(.L_x_14) ;  /* 0x0000000400d40947 */ /* 0x000fea0003800000 */
[----:B------:R-:W0:Y:S01]  /*0db0*/  LDS.U8 R38, [R26+-0xf] ;  /* 0xfffff1001a267984 */ /* 0x000e220000000000 */
[----:B------:R-:W-:-:S04]  /*0dc0*/  LOP3.LUT R40, R19, 0xff, RZ, 0xc0, !PT ;  /* 0x000000ff13287812 */ /* 0x000fc800078ec0ff */
        /* <DEDUP_REMOVED lines=58> */
[----:B------:R-:W0:Y:S01]  /*1170*/  LDS.U8 R38, [R26] ;  /* 0x000000001a267984 */ /* 0x000e220000000000 */
[----:B------:R-:W-:-:S04]  /*1180*/  LOP3.LUT R40, R16, 0xff, RZ, 0xc0, !PT ;  /* 0x000000ff10287812 */ /* 0x000fc800078ec0ff */
[----:B0-----:R-:W-:-:S13]  /*1190*/  ISETP.NE.AND P0, PT, R40, R38, PT ;  /* 0x000000262800720c */ /* 0x001fda0003f05270 */
[----:B------:R-:W-:Y:S05]  /*11a0*/  @P0 BRA `(.L_x_14) ;  /* 0x0000000000d40947 */ /* 0x000fea0003800000 */
[----:B------:R-:W0:Y:S01]  /*11b0*/  LDS.U8 R38, [R26+0x1] ;  /* 0x000001001a267984 */ /* 0x000e220000000000 */
        /* <DEDUP_REMOVED lines=27> */
[----:B------:R-:W0:Y:S02]  /*1370*/  LDS.U8 R38, [R26+0x8] ;  /* 0x000008001a267984 */ /* 0x000e240000000000 */
        /* <DEDUP_REMOVED lines=22> */
[----:B------:R-:W-:Y:S05]  /*14e0*/  @!P0 BREAK.RELIABLE B3 ;  /* 0x0000000000038942 */ /* 0x000fea0003800100 */
[----:B------:R-:W-:Y:S05]  /*14f0*/  @!P0 BRA `(.L_x_15) ;  /* 0x0000000000188947 */ /* 0x000fea0003800000 */
.L_x_14:
[----:B------:R-:W-:Y:S05]  /*1500*/  BSYNC.RELIABLE B3 ;  /* 0x0000000000037941 */ /* 0x000fea0003800100 */
.L_x_13:
[----:B------:R-:W-:Y:S02]  /*1510*/  VIADD R30, R30, 0x1 ;  /* 0x000000011e1e7836 */ /* 0x000fe40000000000 */
[----:B------:R-:W-:-:S03]  /*1520*/  VIADD R26, R26, 0x28 ;  /* 0x000000281a1a7836 */ /* 0x000fc60000000000 */
[----:B------:R-:W-:-:S13]  /*1530*/  ISETP.GE.U32.AND P0, PT, R30, UR11, PT ;  /* 0x0000000b1e007c0c */ /* 0x000fda000bf06070 */
[----:B------:R-:W-:Y:S05]  /*1540*/  @!P0 BRA `(.L_x_16) ;  /* 0xfffffff800088947 */ /* 0x000fea000383ffff */
[----:B------:R-:W-:Y:S05]  /*1550*/  BRA `(.L_x_12) ;  /* 0x0000000000d87947 */ /* 0x000fea0003800000 */
.L_x_15:
[----:B------:R-:W0:Y:S01]  /*1560*/  LDCU.64 UR14, c[0x0][0x3b0] ;  /* 0x00007600ff0e77ac */ /* 0x000e220008000a00 */
[----:B------:R-:W-:Y:S02]  /*1570*/  IMAD.MOV.U32 R2, RZ, RZ, RZ ;  /* 0x000000ffff027224 */ /* 0x000fe400078e00ff */
[----:B------:R-:W-:Y:S02]  /*1580*/  IMAD.MOV.U32 R3, RZ, RZ, 0x1 ;  /* 0x00000001ff037424 */ /* 0x000fe400078e00ff */
[----:B0-----:R-:W-:Y:S02]  /*1590*/  IMAD.U32 R4, RZ, RZ, UR14 ;  /* 0x0000000eff047e24 */ /* 0x001fe4000f8e00ff */
[----:B------:R-:W-:-:S05]  /*15a0*/  IMAD.U32 R5, RZ, RZ, UR15 ;  /* 0x0000000fff057e24 */ /* 0x000fca000f8e00ff */
[----:B------:R-:W2:Y:S02]  /*15b0*/  ATOMG.E.CAS.STRONG.GPU PT, R2, [R4], R2, R3 ;  /* 0x00000002040273a9 */ /* 0x000ea400001ee103 */
[----:B--2---:R-:W-:-:S13]  /*15c0*/  ISETP.NE.AND P0, PT, R2, RZ, PT ;  /* 0x000000ff0200720c */ /* 0x004fda0003f05270 */
[----:B------:R-:W-:Y:S05]  /*15d0*/  @P0 BRA `(.L_x_12) ;  /* 0x0000000000b80947 */ /* 0x000fea0003800000 */
[----:B------:R-:W0:Y:S01]  /*15e0*/  LDS.64 R4, [R26+0x10] ;  /* 0x000010001a047984 */ /* 0x000e220000000a00 */
[----:B------:R-:W1:Y:S01]  /*15f0*/  LDCU.64 UR14, c[0x0][0x3a0] ;  /* 0x00007400ff0e77ac */ /* 0x000e620008000a00 */
[----:B------:R-:W2:Y:S01]  /*1600*/  LDC.64 R2, c[0x0][0x3b8] ;  /* 0x0000ee00ff027b82 */ /* 0x000ea20000000a00 */
[----:B-1----:R-:W-:Y:S01]  /*1610*/  IMAD R22, R22, UR14, RZ ;  /* 0x0000000e16167c24 */ /* 0x002fe2000f8e02ff */
[----:B--2---:R1:W-:Y:S04]  /*1620*/  STG.E.U8 desc[UR20][R2.64+0x11], R15 ;  /* 0x0000110f02007986 */ /* 0x0043e8000c101114 */
[----:B------:R2:W-:Y:S04]  /*1630*/  STG.E.U8 desc[UR20][R2.64+0x15], R13 ;  /* 0x0000150d02007986 */ /* 0x0005e8000c101114 */
[----:B------:R3:W-:Y:S04]  /*1640*/  STG.E.U8 desc[UR20][R2.64+0x8], R20 ;  /* 0x0000081402007986 */ /* 0x0007e8000c101114 */
[----:B------:R3:W-:Y:S01]  /*1650*/  STG.E.U8 desc[UR20][R2.64+0x9], R19 ;  /* 0x0000091302007986 */ /* 0x0007e2000c101114 */
[----:B0-----:R-:W-:-:S03]  /*1660*/  IMAD.WIDE.U32 R4, R21, UR14, R4 ;  /* 0x0000000e15047c25 */ /* 0x001fc6000f8e0004 */
[----:B------:R3:W-:Y:S01]  /*1670*/  STG.E.U8 desc[UR20][R2.64+0xa], R23 ;  /* 0x00000a1702007986 */ /* 0x0007e2000c101114 */
[----:B------:R-:W-:-:S03]  /*1680*/  IMAD R21, R21, UR15, R22 ;  /* 0x0000000f15157c24 */ /* 0x000fc6000f8e0216 */
[----:B------:R3:W-:Y:S01]  /*1690*/  STG.E.U8 desc[UR20][R2.64+0xb], R35 ;  /* 0x00000b2302007986 */ /* 0x0007e2000c101114 */
[----:B------:R-:W-:Y:S02]  /*16a0*/  IMAD.IADD R28, R5, 0x1, R21 ;  /* 0x00000001051c7824 */ /* 0x000fe400078e0215 */
[----:B------:R-:W-:Y:S01]  /*16b0*/  IMAD.MOV.U32 R21, RZ, RZ, R4 ;  /* 0x000000ffff157224 */ /* 0x000fe200078e0004 */
[----:B------:R3:W-:Y:S02]  /*16c0*/  STG.E.U8 desc[UR20][R2.64+0xc], R10 ;  /* 0x00000c0a02007986 */ /* 0x0007e4000c101114 */
[C-C-:B------:R-:W-:Y:S02]  /*16d0*/  SHF.R.U64 R24, R4.reuse, 0x8, R28.reuse ;  /* 0x0000000804187819 */ /* 0x140fe4000000121c */
[C-C-:B------:R-:W-:Y:S01]  /*16e0*/  SHF.R.U64 R22, R4.reuse, 0x10, R28.reuse ;  /* 0x0000001004167819 */ /* 0x140fe2000000121c */
[----:B------:R3:W-:Y:S01]  /*16f0*/  STG.E.U8 desc[UR20][R2.64+0xd], R17 ;  /* 0x00000d1102007986 */ /* 0x0007e2000c101114 */
[----:B------:R-:W-:-:S02]  /*1700*/  SHF.R.U64 R4, R4, 0x18, R28 ;  /* 0x0000001804047819 */ /* 0x000fc4000000121c */
[--C-:B-1----:R-:W-:Y:S01]  /*1710*/  SHF.R.U32.HI R15, RZ, 0x8, R28.reuse ;  /* 0x00000008ff0f7819 */ /* 0x102fe2000001161c */
[----:B------:R3:W-:Y:S01]  /*1720*/  STG.E.U8 desc[UR20][R2.64+0xe], R25 ;  /* 0x00000e1902007986 */ /* 0x0007e2000c101114 */
[--C-:B--2---:R-:W-:Y:S02]  /*1730*/  SHF.R.U32.HI R13, RZ, 0x10, R28.reuse ;  /* 0x00000010ff0d7819 */ /* 0x104fe4000001161c */
[----:B------:R-:W-:Y:S01]  /*1740*/  SHF.R.U32.HI R5, RZ, 0x18, R28 ;  /* 0x00000018ff057819 */ /* 0x000fe2000001161c */
[----:B------:R3:W-:Y:S04]  /*1750*/  STG.E.U8 desc[UR20][R2.64+0xf], R37 ;  /* 0x00000f2502007986 */ /* 0x0007e8000c101114 */
        /* <DEDUP_REMOVED lines=21> */
[----:B------:R3:W-:Y:S02]  /*18b0*/  STG.E.U8 desc[UR20][R2.64+0x7], R5 ;  /* 0x0000070502007986 */ /* 0x0007e4000c101114 */
.L_x_12:
[----:B------:R-:W-:Y:S05]  /*18c0*/  BSYNC.RECONVERGENT B2 ;  /* 0x0000000000027941 */ /* 0x000fea0003800200 */
.L_x_11:
[----:B------:R-:W-:-:S05]  /*18d0*/  IADD3 R0, P0, PT, R0, UR22, RZ ;  /* 0x0000001600007c10 */ /* 0x000fca000ff1e0ff */
[----:B------:R-:W-:Y:S01]  /*18e0*/  IMAD.X R7, RZ, RZ, R7, P0 ;  /* 0x000000ffff077224 */ /* 0x000fe200000e0607 */
[----:B------:R-:W-:-:S04]  /*18f0*/  ISETP.GE.U32.AND P0, PT, R0, UR6, PT ;  /* 0x0000000600007c0c */ /* 0x000fc8000bf06070 */
[----:B------:R-:W-:-:S13]  /*1900*/  ISETP.GE.U32.AND.EX P0, PT, R7, UR7, PT, P0 ;  /* 0x0000000707007c0c */ /* 0x000fda000bf06100 */
[----:B------:R-:W-:Y:S05]  /*1910*/  @!P0 BRA `(.L_x_17) ;  /* 0xffffffec00a08947 */ /* 0x000fea000383ffff */
[----:B------:R-:W-:Y:S05]  /*1920*/  BSYNC.RECONVERGENT B1 ;  /* 0x0000000000017941 */ /* 0x000fea0003800200 */
.L_x_10:
[----:B------:R-:W-:Y:S05]  /*1930*/  BRA `(.L_x_8) ;  /* 0x00000010004c7947 */ /* 0x000fea0003800000 */
.L_x_9:
[----:B------:R-:W0:Y:S01]  /*1940*/  S2UR UR13, SR_CTAID.X ;  /* 0x00000000000d79c3 */ /* 0x000e220000002500 */
[----:B------:R-:W0:Y:S01]  /*1950*/  LDCU.64 UR14, c[0x0][0x388] ;  /* 0x00007100ff0e77ac */ /* 0x000e220008000a00 */
[----:B------:R-:W-:Y:S01]  /*1960*/  BSSY.RECONVERGENT B1, `(.L_x_18) ;  /* 0x000010b000017945 */ /* 0x000fe20003800200 */
[----:B0-----:R-:W-:Y:S02]  /*1970*/  UIMAD.WIDE.U32 UR14, UR13, UR6, UR14 ;  /* 0x000000060d0e72a5 */ /* 0x001fe4000f8e000e */
[----:B------:R-:W-:-:S04]  /*1980*/  UIMAD UR13, UR7, UR13, URZ ;  /* 0x0000000d070d72a4 */ /* 0x000fc8000f8e02ff */
[----:B---3--:R-:W-:Y:S02]  /*1990*/  IADD3 R21, P1, PT, R0, UR14, RZ ;  /* 0x0000000e00157c10 */ /* 0x008fe4000ff3e0ff */
        /* <DEDUP_REMOVED lines=48> */
[----:B---3--:R-:W-:Y:S02]  /*1ca0*/  LOP3.LUT R18, R8, R18, R21, 0x96, !PT ;  /* 0x0000001208127212 */ /* 0x008fe400078e9615 */
[----:B----4-:R-:W-:Y:S02]  /*1cb0*/  LOP3.LUT R4, R32, 0xff, R34, 0x48, !PT ;  /* 0x000000ff20047812 */ /* 0x010fe400078e4822 */
[-C--:B-----5:R-:W-:Y:S02]  /*1cc0*/  LOP3.LUT R35, R35, R30.reuse, RZ, 0x3c, !PT ;  /* 0x0000001e23237212 */ /* 0x0a0fe400078e3cff */
[-C--:B------:R-:W-:Y:S02]  /*1cd0*/  LOP3.LUT R37, R37, R30.reuse, RZ, 0x3c, !PT ;  /* 0x0000001e25257212 */ /* 0x080fe400078e3cff */
[----:B------:R-:W-:-:S02]  /*1ce0*/  LOP3.LUT R39, R39, R30, RZ, 0x3c, !PT ;  /* 0x0000001e27277212 */ /* 0x000fc400078e3cff */
[-C--:B------:R-:W-:Y:S02]  /*1cf0*/  LOP3.LUT R41, R41, R30.reuse, RZ, 0x3c, !PT ;  /* 0x0000001e29297212 */ /* 0x080fe400078e3cff */
[-C--:B------:R-:W-:Y:S02]  /*1d00*/  LOP3.LUT R43, R43, R30.reuse, RZ, 0x3c, !PT ;  /* 0x0000001e2b2b7212 */ /* 0x080fe400078e3cff */
[----:B------:R-:W-:Y:S02]  /*1d10*/  LOP3.LUT R45, R45, R30, RZ, 0x3c, !PT ;  /* 0x0000001e2d2d7212 */ /* 0x000fe400078e3cff */
[----:B------:R-:W-:Y:S01]  /*1d20*/  LOP3.LUT R32, R6, 0xff, R30, 0x48, !PT ;  /* 0x000000ff06207812 */ /* 0x000fe200078e481e */
[----:B------:R-:W-:Y:S01]  /*1d30*/  IMAD.U32 R6, RZ, RZ, UR13 ;  /* 0x0000000dff067e24 */ /* 0x000fe2000f8e00ff */
[-C--:B------:R-:W-:Y:S02]  /*1d40*/  LOP3.LUT R19, R19, R36.reuse, RZ, 0x3c, !PT ;  /* 0x0000002413137212 */ /* 0x080fe400078e3cff */
[----:B------:R-:W-:-:S02]  /*1d50*/  LOP3.LUT R17, R17, R36, RZ, 0x3c, !PT ;  /* 0x0000002411117212 */ /* 0x000fc400078e3cff */
[-C--:B------:R-:W-:Y:S02]  /*1d60*/  LOP3.LUT R15, R15, R36.reuse, RZ, 0x3c, !PT ;  /* 0x000000240f0f7212 */ /* 0x080fe400078e3cff */
[-C--:B------:R-:W-:Y:S02]  /*1d70*/  LOP3.LUT R13, R13, R36.reuse, RZ, 0x3c, !PT ;  /* 0x000000240d0d7212 */ /* 0x080fe400078e3cff */
[-C--:B------:R-:W-:Y:S02]  /*1d80*/  LOP3.LUT R11, R11, R36.reuse, RZ, 0x3c, !PT ;  /* 0x000000240b0b7212 */ /* 0x080fe400078e3cff */
[----:B------:R-:W-:Y:S02]  /*1d90*/  LOP3.LUT R9, R9, R36, RZ, 0x3c, !PT ;  /* 0x0000002409097212 */ /* 0x000fe400078e3cff */
[----:B------:R-:W-:Y:S02]  /*1da0*/  LOP3.LUT R24, R24, 0xff, R36, 0x48, !PT ;  /* 0x000000ff18187812 */ /* 0x000fe400078e4824 */
[----:B------:R-:W-:-:S02]  /*1db0*/  LOP3.LUT R36, R18, 0xff, RZ, 0xc0, !PT ;  /* 0x000000ff12247812 */ /* 0x000fc400078ec0ff */
[-C--:B------:R-:W-:Y:S02]  /*1dc0*/  LOP3.LUT R23, R23, R34.reuse, RZ, 0x3c, !PT ;  /* 0x0000002217177212 */ /* 0x080fe400078e3cff */
[-C--:B------:R-:W-:Y:S02]  /*1dd0*/  LOP3.LUT R25, R25, R34.reuse, RZ, 0x3c, !PT ;  /* 0x0000002219197212 */ /* 0x080fe400078e3cff */
[-C--:B------:R-:W-:Y:S02]  /*1de0*/  LOP3.LUT R27, R27, R34.reuse, RZ, 0x3c, !PT ;  /* 0x000000221b1b7212 */ /* 0x080fe400078e3cff */
[-C--:B------:R-:W-:Y:S02]  /*1df0*/  LOP3.LUT R29, R29, R34.reuse, RZ, 0x3c, !PT ;  /* 0x000000221d1d7212 */ /* 0x080fe400078e3cff */
[-C--:B------:R-:W-:Y:S02]  /*1e00*/  LOP3.LUT R31, R31, R34.reuse, RZ, 0x3c, !PT ;  /* 0x000000221f1f7212 */ /* 0x080fe400078e3cff */
[----:B------:R-:W-:-:S02]  /*1e10*/  LOP3.LUT R33, R33, R34, RZ, 0x3c, !PT ;  /* 0x0000002221217212 */ /* 0x000fc400078e3cff */
[----:B------:R-:W-:Y:S02]  /*1e20*/  LOP3.LUT R3, R3, 0xff, R34, 0x48, !PT ;  /* 0x000000ff03037812 */ /* 0x000fe400078e4822 */
[----:B------:R-:W-:Y:S01]  /*1e30*/  LOP3.LUT R30, R28, 0xff, R30, 0x48, !PT ;  /* 0x000000ff1c1e7812 */ /* 0x000fe200078e481e */
[----:B------:R-:W-:Y:S01]  /*1e40*/  IMAD.MOV.U32 R28, RZ, RZ, RZ ;  /* 0x000000ffff1c7224 */ /* 0x000fe200078e00ff */
[-C--:B------:R-:W-:Y:S02]  /*1e50*/  LOP3.LUT R10, R10, R21.reuse, RZ, 0x3c, !PT ;  /* 0x000000150a0a7212 */ /* 0x080fe400078e3cff */
[-C--:B------:R-:W-:Y:S02]  /*1e60*/  LOP3.LUT R12, R12, R21.reuse, RZ, 0x3c, !PT ;  /* 0x000000150c0c7212 */ /* 0x080fe400078e3cff */
[-C--:B------:R-:W-:Y:S02]  /*1e70*/  LOP3.LUT R14, R14, R21.reuse, RZ, 0x3c, !PT ;  /* 0x000000150e0e7212 */ /* 0x080fe400078e3cff */
[----:B------:R-:W-:-:S02]  /*1e80*/  LOP3.LUT R16, R16, R21, RZ, 0x3c, !PT ;  /* 0x0000001510107212 */ /* 0x000fc400078e3cff */
[----:B------:R-:W-:Y:S02]  /*1e90*/  LOP3.LUT R20, R20, R21, RZ, 0x3c, !PT ;  /* 0x0000001514147212 */ /* 0x000fe400078e3cff */
[--C-:B------:R-:W-:Y:S02]  /*1ea0*/  LOP3.LUT R2, R2, 0xff, R21.reuse, 0x48, !PT ;  /* 0x000000ff02027812 */ /* 0x100fe400078e4815 */
[----:B------:R-:W-:-:S07]  /*1eb0*/  LOP3.LUT R34, R26, 0xff, R21, 0x48, !PT ;  /* 0x000000ff1a227812 */ /* 0x000fce00078e4815 */
.L_x_23:
[----:B------:R-:W-:Y:S01]  /*1ec0*/  IMAD R26, R28, 0x28, R6 ;  /* 0x000000281c1a7824 */ /* 0x000fe200078e0206 */
[----:B------:R-:W-:Y:S04]  /*1ed0*/  BSSY.RELIABLE B2, `(.L_x_20) ;  /* 0x0000079000027945 */ /* 0x000fe80003800100 */
[----:B------:R-:W0:Y:S02]  /*1ee0*/  LDS.U8 R38, [R26] ;  /* 0x000000001a267984 */ /* 0x000e240000000000 */
        /* <DEDUP_REMOVED lines=119> */
.L_x_21:
[----:B------:R-:W-:Y:S05]  /*2660*/  BSYNC.RELIABLE B2 ;  /* 0x0000000000027941 */ /* 0x000fea0003800100 */
.L_x_20:
[----:B------:R-:W-:-:S05]  /*2670*/  VIADD R28, R28, 0x1 ;  /* 0x000000011c1c7836 */ /* 0x000fca0000000000 */
[----:B------:R-:W-:-:S13]  /*2680*/  ISETP.GE.U32.AND P0, PT, R28, UR11, PT ;  /* 0x0000000b1c007c0c */ /* 0x000fda000bf06070 */
[----:B------:R-:W-:Y:S05]  /*2690*/  @!P0 BRA `(.L_x_23) ;  /* 0xfffffff800088947 */ /* 0x000fea000383ffff */
[----:B------:R-:W-:Y:S05]  /*26a0*/  BRA `(.L_x_19) ;  /* 0x0000000000d87947 */ /* 0x000fea0003800000 */
.L_x_22:
        /* <DEDUP_REMOVED lines=54> */
.L_x_19:
[----:B------:R-:W-:Y:S05]  /*2a10*/  BSYNC.RECONVERGENT B1 ;  /* 0x0000000000017941 */ /* 0x000fea0003800200 */
.L_x_18:
[----:B------:R-:W-:-:S05]  /*2a20*/  IADD3 R0, P0, PT, R0, UR22, RZ ;  /* 0x0000001600007c10 */ /* 0x000fca000ff1e0ff */
[----:B------:R-:W-:Y:S01]  /*2a30*/  IMAD.X R7, RZ, RZ, R7, P0 ;  /* 0x000000ffff077224 */ /* 0x000fe200000e0607 */
[----:B------:R-:W-:-:S04]  /*2a40*/  ISETP.GE.U32.AND P0, PT, R0, UR6, PT ;  /* 0x0000000600007c0c */ /* 0x000fc8000bf06070 */
[----:B------:R-:W-:-:S13]  /*2a50*/  ISETP.GE.U32.AND.EX P0, PT, R7, UR7, PT, P0 ;  /* 0x0000000707007c0c */ /* 0x000fda000bf06100 */
[----:B------:R-:W-:Y:S05]  /*2a60*/  @!P0 BRA `(.L_x_9) ;  /* 0xffffffec00b48947 */ /* 0x000fea000383ffff */
.L_x_8:
[----:B------:R-:W-:Y:S05]  /*2a70*/  BSYNC.RECONVERGENT B0 ;  /* 0x0000000000007941 */ /* 0x000fea0003800200 */
.L_x_7:
[----:B------:R-:W-:Y:S05]  /*2a80*/  WARPSYNC.ALL ;  /* 0x0000000000007948 */ /* 0x000fea0003800000 */
[----:B------:R-:W0:Y:S01]  /*2a90*/  LDCU UR6, c[0x0][0x3a8] ;  /* 0x00007500ff0677ac */ /* 0x000e220008000800 */
[----:B------:R-:W1:Y:S01]  /*2aa0*/  LDCU.64 UR12, c[0x0][0x3a0] ;  /* 0x00007400ff0c77ac */ /* 0x000e620008000a00 */
[----:B0-----:R-:W-:-:S04]  /*2ab0*/  UIADD3 UR4, UP0, UPT, UR4, UR6, URZ ;  /* 0x0000000604047290 */ /* 0x001fc8000ff1e0ff */
[----:B------:R-:W-:Y:S02]  /*2ac0*/  UIADD3.X UR5, UPT, UPT, URZ, UR5, URZ, UP0, !UPT ;  /* 0x00000005ff057290 */ /* 0x000fe400087fe4ff */
[----:B-1----:R-:W-:-:S04]  /*2ad0*/  UISETP.GE.U32.AND UP0, UPT, UR4, UR12, UPT ;  /* 0x0000000c0400728c */ /* 0x002fc8000bf06070 */
[----:B------:R-:W-:Y:S01]  /*2ae0*/  UISETP.GE.U32.AND.EX UP0, UPT, UR5, UR13, UPT, UP0 ;  /* 0x0000000d0500728c */ /* 0x000fe2000bf06100 */
[----:B------:R-:W-:Y:S08]  /*2af0*/  BAR.SYNC.DEFER_BLOCKING 0x0 ;  /* 0x0000000000007b1d */ /* 0x000ff00000010000 */
[----:B------:R-:W-:Y:S05]  /*2b00*/  BRA.U !UP0, `(.L_x_24) ;  /* 0xffffffd508907547 */ /* 0x000fea000b83ffff */
[----:B------:R-:W-:Y:S05]  /*2b10*/  EXIT ;  /* 0x000000000000794d */ /* 0x000fea0003800000 */
        .weak           $__internal_0_$__cuda_sm20_div_u64
        .type           $__internal_0_$__cuda_sm20_div_u64,@function
        .size           $__internal_0_$__cuda_sm20_div_u64,(.L_x_26 - $__internal_0_$__cuda_sm20_div_u64)
$__internal_0_$__cuda_sm20_div_u64:
[----:B------:R-:W-:Y:S01]  /*2b20*/  UMOV UR6, UR8 ;  /* 0x0000000800067c82 */ /* 0x000fe20008000000 */
[----:B------:R-:W-:Y:S02]  /*2b30*/  UMOV UR7, URZ ;  /* 0x000000ff00077c82 */ /* 0x000fe40008000000 */
[----:B------:R-:W0:Y:S08]  /*2b40*/  I2F.U64.RP R4, UR6 ;  /* 0x0000000600047d12 */ /* 0x000e300008309000 */
[----:B0-----:R-:W0:Y:S02]  /*2b50*/  MUFU.RCP R4, R4 ;  /* 0x0000000400047308 */ /* 0x001e240000001000 */
[----:B0-----:R-:W-:-:S06]  /*2b60*/  VIADD R2, R4, 0x1ffffffe ;  /* 0x1ffffffe04027836 */ /* 0x001fcc0000000000 */
[----:B------:R-:W0:Y:S02]  /*2b70*/  F2I.U64.TRUNC R2, R2 ;  /* 0x0000000200027311 */ /* 0x000e24000020d800 */
[----:B0-----:R-:W-:Y:S01]  /*2b80*/  R2UR UR6, R2 ;  /* 0x00000000020672ca */ /* 0x001fe200000e0000 */
[----:B------:R-:W-:Y:S01]  /*2b90*/  IMAD.MOV.U32 R2, RZ, RZ, R5 ;  /* 0x000000ffff027224 */ /* 0x000fe200078e0005 */
[----:B------:R-:W-:Y:S01]  /*2ba0*/  R2UR UR7, R3 ;  /* 0x00000000030772ca */ /* 0x000fe200000e0000 */
[----:B------:R-:W-:-:S10]  /*2bb0*/  IMAD.MOV.U32 R3, RZ, RZ, 0x0 ;  /* 0x00000000ff037424 */ /* 0x000fd400078e00ff */
[----:B------:R-:W-:-:S04]  /*2bc0*/  UIMAD.WIDE.U32 UR16, UR6, UR8, URZ ;  /* 0x00000008061072a5 */ /* 0x000fc8000f8e00ff */
[----:B------:R-:W-:Y:S02]  /*2bd0*/  UIADD3 UR18, UP0, UPT, URZ, -UR16, URZ ;  /* 0x80000010ff127290 */ /* 0x000fe4000ff1e0ff */
[----:B------:R-:W-:Y:S02]  /*2be0*/  UIMAD UR15, UR7, UR8, UR17 ;  /* 0x00000008070f72a4 */ /* 0x000fe4000f8e0211 */
[----:B------:R-:W-:Y:S02]  /*2bf0*/  UIMAD.WIDE.U32 UR16, UR6, UR18, URZ ;  /* 0x00000012061072a5 */ /* 0x000fe4000f8e00ff */
[----:B------:R-:W-:-:S05]  /*2c00*/  UIADD3.X UR15, UPT, UPT, URZ, ~UR15, URZ, UP0, !UPT ;  /* 0x8000000fff0f7290 */ /* 0x000fca00087fe4ff */
[----:B------:R-:W-:Y:S01]  /*2c10*/  UMOV UR16, UR17 ;  /* 0x0000001100107c82 */ /* 0x000fe20008000000 */
[----:B------:R-:W-:Y:S02]  /*2c20*/  UMOV UR17, UR6 ;  /* 0x0000000600117c82 */ /* 0x000fe40008000000 */
[----:B------:R-:W-:-:S04]  /*2c30*/  UIMAD.WIDE.U32 UR16, UP0, UR6, UR15, UR16 ;  /* 0x0000000f061072a5 */ /* 0x000fc8000f800010 */
[----:B------:R-:W-:Y:S02]  /*2c40*/  UIMAD.WIDE.U32 UR16, UP1, UR7, UR18, UR16 ;  /* 0x00000012071072a5 */ /* 0x000fe4000f820010 */
[----:B------:R-:W-:Y:S02]  /*2c50*/  UIMAD.WIDE.U32 UR18, UR7, UR15, URZ ;  /* 0x0000000f071272a5 */ /* 0x000fe4000f8e00ff */
[----:B------:R-:W-:-:S04]  /*2c60*/  UIMAD UR15, UR7, UR15, URZ ;  /* 0x0000000f070f72a4 */ /* 0x000fc8000f8e02ff */
[----:B------:R-:W-:Y:S02]  /*2c70*/  UIADD3 UR17, UP2, UPT, UR15, UR17, URZ ;  /* 0x000000110f117290 */ /* 0x000fe4000ff5e0ff */
[----:B------:R-:W-:Y:S02]  /*2c80*/  UIADD3.X UR15, UPT, UPT, UR19, UR7, URZ, UP0, !UPT ;  /* 0x00000007130f7290 */ /* 0x000fe400087fe4ff */
[----:B------:R-:W-:Y:S02]  /*2c90*/  UIMAD.WIDE.U32 UR6, UR17, UR8, URZ ;  /* 0x00000008110672a5 */ /* 0x000fe4000f8e00ff */
[----:B------:R-:W-:Y:S02]  /*2ca0*/  UIADD3.X UR15, UPT, UPT, URZ, URZ, UR15, UP2, UP1 ;  /* 0x000000ffff0f7290 */ /* 0x000fe400097e240f */
[----:B------:R-:W-:Y:S02]  /*2cb0*/  UIADD3 UR18, UP0, UPT, URZ, -UR6, URZ ;  /* 0x80000006ff127290 */ /* 0x000fe4000ff1e0ff */
[----:B------:R-:W-:-:S02]  /*2cc0*/  UIMAD UR6, UR15, UR8, UR7 ;  /* 0x000000080f0672a4 */ /* 0x000fc4000f8e0207 */
[----:B------:R-:W-:Y:S02]  /*2cd0*/  UIMAD.WIDE.U32 UR24, UR17, UR18, URZ ;  /* 0x00000012111872a5 */ /* 0x000fe4000f8e00ff */
[----:B------:R-:W-:-:S05]  /*2ce0*/  UIADD3.X UR6, UPT, UPT, URZ, ~UR6, URZ, UP0, !UPT ;  /* 0x80000006ff067290 */ /* 0x000fca00087fe4ff */
[----:B------:R-:W-:Y:S02]  /*2cf0*/  UMOV UR16, UR25 ;  /* 0x0000001900107c82 */ /* 0x000fe40008000000 */
[----:B------:R-:W-:-:S04]  /*2d00*/  UIMAD.WIDE.U32 UR16, UP0, UR17, UR6, UR16 ;  /* 0x00000006111072a5 */ /* 0x000fc8000f800010 */
[----:B------:R-:W-:Y:S02]  /*2d10*/  UIMAD.WIDE.U32 UR16, UP1, UR15, UR18, UR16 ;  /* 0x000000120f1072a5 */ /* 0x000fe4000f820010 */
[----:B------:R-:W-:Y:S02]  /*2d20*/  UIMAD UR18, UR15, UR6, URZ ;  /* 0x000000060f1272a4 */ /* 0x000fe4000f8e02ff */
[----:B------:R-:W-:Y:S02]  /*2d30*/  UIMAD.WIDE.U32 UR6, UR15, UR6, URZ ;  /* 0x000000060f0672a5 */ /* 0x000fe4000f8e00ff */
[----:B------:R-:W-:Y:S02]  /*2d40*/  UIADD3 UR18, UP2, UPT, UR18, UR17, URZ ;  /* 0x0000001112127290 */ /* 0x000fe4000ff5e0ff */
[----:B------:R-:W-:Y:S02]  /*2d50*/  UIADD3.X UR15, UPT, UPT, UR7, UR15, URZ, UP0, !UPT ;  /* 0x0000000f070f7290 */ /* 0x000fe400087fe4ff */
[----:B------:R-:W-:Y:S01]  /*2d60*/  UIMAD.WIDE.U32 UR16, UR18, UR13, URZ ;  /* 0x0000000d121072a5 */ /* 0x000fe2000f8e00ff */
[----:B------:R-:W-:Y:S01]  /*2d70*/  UMOV UR7, URZ ;  /* 0x000000ff00077c82 */ /* 0x000fe20008000000 */
[----:B------:R-:W-:-:S05]  /*2d80*/  UIADD3.X UR15, UPT, UPT, URZ, URZ, UR15, UP2, UP1 ;  /* 0x000000ffff0f7290 */ /* 0x000fca00097e240f */
[----:B------:R-:W-:Y:S01]  /*2d90*/  UMOV UR6, UR17 ;  /* 0x0000001100067c82 */ /* 0x000fe20008000000 */
[----:B------:R-:W-:Y:S02]  /*2da0*/  UIMAD.WIDE.U32 UR16, UR15, UR14, URZ ;  /* 0x0000000e0f1072a5 */ /* 0x000fe4000f8e00ff */
[----:B------:R-:W-:Y:S02]  /*2db0*/  UIMAD.WIDE.U32 UR6, UR18, UR14, UR6 ;  /* 0x0000000e120672a5 */ /* 0x000fe4000f8e0006 */
[----:B------:R-:W-:Y:S02]  /*2dc0*/  UIMAD UR18, UR15, UR14, URZ ;  /* 0x0000000e0f1272a4 */ /* 0x000fe4000f8e02ff */
[----:B------:R-:W-:-:S04]  /*2dd0*/  UIMAD.WIDE.U32 UR6, UP0, UR15, UR13, UR6 ;  /* 0x0000000d0f0672a5 */ /* 0x000fc8000f800006 */
[----:B------:R-:W-:Y:S02]  /*2de0*/  UIADD3.X UR15, UPT, UPT, UR17, URZ, URZ, UP0, !UPT ;  /* 0x000000ff110f7290 */ /* 0x000fe400087fe4ff */
[----:B------:R-:W-:-:S04]  /*2df0*/  UIADD3 UR16, UP0, UPT, UR18, UR7, URZ ;  /* 0x0000000712107290 */ /* 0x000fc8000ff1e0ff */
[----:B------:R-:W-:Y:S02]  /*2e00*/  UIADD3.X UR15, UPT, UPT, URZ, UR15, URZ, UP0, !UPT ;  /* 0x0000000fff0f7290 */ /* 0x000fe400087fe4ff */
[----:B------:R-:W-:-:S04]  /*2e10*/  UIMAD.WIDE.U32 UR6, UR16, UR8, URZ ;  /* 0x00000008100672a5 */ /* 0x000fc8000f8e00ff */
[----:B------:R-:W-:Y:S02]  /*2e20*/  UIMAD UR7, UR15, UR8, UR7 ;  /* 0x000000080f0772a4 */ /* 0x000fe4000f8e0207 */
[----:B------:R-:W-:Y:S02]  /*2e30*/  UIADD3 UR17, UP0, UPT, -UR6, UR13, URZ ;  /* 0x0000000d06117290 */ /* 0x000fe4000ff1e1ff */
[----:B------:R-:W-:Y:S02]  /*2e40*/  UIADD3 UR6, UP2, UPT, UR16, 0x1, URZ ;  /* 0x0000000110067890 */ /* 0x000fe4000ff5e0ff */
[----:B------:R-:W-:Y:S02]  /*2e50*/  UIADD3.X UR18, UPT, UPT, ~UR7, UR14, URZ, UP0, !UPT ;  /* 0x0000000e07127290 */ /* 0x000fe400087fe5ff */
[----:B------:R-:W-:Y:S02]  /*2e60*/  UISETP.GE.U32.AND UP0, UPT, UR17, UR8, UPT ;  /* 0x000000081100728c */ /* 0x000fe4000bf06070 */
[----:B------:R-:W-:-:S02]  /*2e70*/  UIADD3 UR13, UP1, UPT, -UR8, UR17, URZ ;  /* 0x00000011080d7290 */ /* 0x000fc4000ff3e1ff */
[----:B------:R-:W-:Y:S02]  /*2e80*/  UISETP.GE.U32.AND.EX UP0, UPT, UR18, URZ, UPT, UP0 ;  /* 0x000000ff1200728c */ /* 0x000fe4000bf06100 */
[----:B------:R-:W-:Y:S02]  /*2e90*/  UIADD3.X UR14, UPT, UPT, UR18, -0x1, URZ, UP1, !UPT ;  /* 0xffffffff120e7890 */ /* 0x000fe40008ffe4ff */
[----:B------:R-:W-:Y:S02]  /*2ea0*/  UIADD3.X UR7, UPT, UPT, URZ, UR15, URZ, UP2, !UPT ;  /* 0x0000000fff077290 */ /* 0x000fe400097fe4ff */
[----:B------:R-:W-:Y:S02]  /*2eb0*/  USEL UR13, UR13, UR17, UP0 ;  /* 0x000000110d0d7287 */ /* 0x000fe40008000000 */
[----:B------:R-:W-:Y:S02]  /*2ec0*/  USEL UR16, UR6, UR16, UP0 ;  /* 0x0000001006107287 */ /* 0x000fe40008000000 */
[----:B------:R-:W-:-:S02]  /*2ed0*/  USEL UR14, UR14, UR18, UP0 ;  /* 0x000000120e0e7287 */ /* 0x000fc40008000000 */
[----:B------:R-:W-:Y:S02]  /*2ee0*/  USEL UR15, UR7, UR15, UP0 ;  /* 0x0000000f070f7287 */ /* 0x000fe40008000000 */
[----:B------:R-:W-:Y:S02]  /*2ef0*/  UISETP.GE.U32.AND UP0, UPT, UR13, UR8, UPT ;  /* 0x000000080d00728c */ /* 0x000fe4000bf06070 */
[----:B------:R-:W-:Y:S02]  /*2f00*/  UIADD3 UR6, UP2, UPT, UR16, 0x1, URZ ;  /* 0x0000000110067890 */ /* 0x000fe4000ff5e0ff */
[----:B------:R-:W-:Y:S02]  /*2f10*/  UISETP.NE.U32.AND UP1, UPT, UR8, URZ, UPT ;  /* 0x000000ff0800728c */ /* 0x000fe4000bf25070 */
[----:B------:R-:W-:Y:S02]  /*2f20*/  UISETP.GE.U32.AND.EX UP0, UPT, UR14, URZ, UPT, UP0 ;  /* 0x000000ff0e00728c */ /* 0x000fe4000bf06100 */
[----:B------:R-:W-:-:S02]  /*2f30*/  UIADD3.X UR7, UPT, UPT, URZ, UR15, URZ, UP2, !UPT ;  /* 0x0000000fff077290 */ /* 0x000fc400097fe4ff */
[----:B------:R-:W-:Y:S02]  /*2f40*/  UISETP.NE.AND.EX UP1, UPT, URZ, URZ, UPT, UP1 ;  /* 0x000000ffff00728c */ /* 0x000fe4000bf25310 */
[----:B------:R-:W-:Y:S02]  /*2f50*/  USEL UR6, UR6, UR16, UP0 ;  /* 0x0000001006067287 */ /* 0x000fe40008000000 */
[----:B------:R-:W-:Y:S02]  /*2f60*/  USEL UR7, UR7, UR15, UP0 ;  /* 0x0000000f07077287 */ /* 0x000fe40008000000 */
[----:B------:R-:W-:Y:S02]  /*2f70*/  USEL UR6, UR6, 0xffffffff, UP1 ;  /* 0xffffffff06067887 */ /* 0x000fe40008800000 */
[----:B------:R-:W-:Y:S01]  /*2f80*/  USEL UR7, UR7, 0xffffffff, UP1 ;  /* 0xffffffff07077887 */ /* 0x000fe20008800000 */
[----:B------:R-:W-:Y:S11]  /*2f90*/  RET.REL.NODEC R2 `(_Z21bsgs_optimized_kernelPKhyyPK17BabyStepEntry_GPUyjPbPh) ;  /* 0xffffffd002187950 */ /* 0x000ff60003c3ffff */
.L_x_25:
[----:B------:R-:W-:-:S00]  /*2fa0*/  BRA `(.L_x_25) ;  /* 0xfffffffc00fc7947 */ /* 0x000fc0000383ffff */
[----:B------:R-:W-:-:S00]  /*2fb0*/  NOP ;  /* 0x0000000000007918 */ /* 0x000fc00000000000 */
        /* <DEDUP_REMOVED lines=12> */
.L_x_26:


//--------------------- .nv.shared._Z21bsgs_optimized_kernelPKhyyPK17BabyStepEntry_GPUyjPbPh --------------------------
	.section	.nv.shared._Z21bsgs_optimized_kernelPKhyyPK17BabyStepEntry_GPUyjPbPh,"aw",@nobits
	.sectionflags	@""
	.align	16
	.zero		1024


//--------------------- .nv.shared.reserved.0     --------------------------
	.section	.nv.shared.reserved.0,"aw",@nobits
	.weak		__nv_reservedSMEM_offset_0_alias
	.size		__nv_reservedSMEM_offset_0_alias, 0, 64
	.other		__nv_reservedSMEM_offset_0_alias,@"STO_CUDA_RESERVED_SHARED STV_DEFAULT"
__nv_reservedSMEM_offset_0_alias:
	.zero		0
	.zero		64


//--------------------- .nv.constant0._Z21bsgs_optimized_kernelPKhyyPK17BabyStepEntry_GPUyjPbPh --------------------------
	.section	.nv.constant0._Z21bsgs_optimized_kernelPKhyyPK17BabyStepEntry_GPUyjPbPh,"a",@progbits
	.sectionflags	@""
	.align	4
.nv.constant0._Z21bsgs_optimized_kernelPKhyyPK17BabyStepEntry_GPUyjPbPh:
	.zero		960


//--------------------- SYMBOLS --------------------------

	.type		.nv.reservedSmem.offset0,@object
	.size		.nv.reservedSmem.offset0,0x4
	.type		.nv.reservedSmem.cap,@object
	.size		.nv.reservedSmem.cap,0x4
